	.target	sm_100a

	.elftype	@"ET_EXEC"


//--------------------- .note.nv.tkinfo           --------------------------
	.section	.note.nv.tkinfo,"",@"SHT_NOTE"
	.sectionflags	@"SHF_NOTE_NV_TKINFO"
	.tkinfo
        /*0018*/ 	.word	0x00000002
        /*0030*/ 	.string	""
        /*0030*/ 	.string	"ptxas"
        /*0030*/ 	.string	"Cuda compilation tools, release 13.0, V13.0.88"
        /*0030*/ 	.string	"Build cuda_13.0.r13.0/compiler.36424714_0"
        /*0030*/ 	.string	"-arch sm_100a -m 64 "



//--------------------- .note.nv.cuinfo           --------------------------
	.section	.note.nv.cuinfo,"",@"SHT_NOTE"
	.sectionflags	@"SHF_NOTE_NV_CUINFO"
        /*0018*/ 	.short	0x0002
        /*001a*/ 	.short	0x0064
        /*001c*/ 	.short	0x0082
	.zero		2


//--------------------- .nv.info                  --------------------------
	.section	.nv.info,"",@"SHT_CUDA_INFO"
	.align	4


	//----- nvinfo : EIATTR_REGCOUNT
	.align		4
        /*0000*/ 	.byte	0x04, 0x2f
        /*0002*/ 	.short	(.L_19 - .L_18)
	.align		4
.L_18:
        /*0004*/ 	.word	index@(_ZN7cutlass13device_kernelINS_4conv6kernel13ConvUniversalINS1_16ConvProblemShapeILNS1_8OperatorE2ELi3EEENS1_10collective14CollectiveConvINS1_47MainloopSm100TmaUmmaWarpSpecializedImplicitGemmILS5_2ELi54ELi3ELi1ELi2EN4cute5tupleIJNSA_1CILi2EEENSC_ILi1EEESE_EEEEENSB_IJNSC_ILi64EEENSB_IJSH_EEENSB_IJNSC_ILi32EEEEEEEEENS_12float_e4m3_tESM_NSA_8TiledMMAINSA_8MMA_AtomIJNSA_10MMA_TraitsINSA_19SM100_MMA_F8F6F4_SSEJSM_SM_fSH_SH_NSA_17integral_constantINSA_4UMMA5MajorELST_1EEESU_NSR_INSS_7ScaleInELSV_0EEESW_EEEEEENSA_6LayoutINSB_IJSE_SE_SE_EEENSB_IJNSC_ILi0EEES11_S11_EEEEENSB_IJNSA_10UnderscoreES14_S14_EEEEENS7_6detail27Sm100ImplicitGemmTileTraitsINSA_13SM90_TMA_LOADENSA_14ComposedLayoutINSA_7SwizzleILi2ELi4ELi3EEENSA_18smem_ptr_flag_bitsILi8EEENSZ_INSB_IJSH_NSC_ILi8EEEEEENSB_IJSE_SH_EEEEEEEvEENS18_INSA_30SM90_TMA_LOAD_IM2COL_MULTICASTES1J_vEEEENS_8epilogue10collective18CollectiveEpilogueINS1O_23Sm100TmaWarpSpecializedILi1ELi1ELi32ELb0ELb0EEEJSL_NSB_IJNSZ_ISH_SE_EES1T_EEESM_NSB_IJlNSB_IJSE_lllEEES11_EEESM_S1W_NS1O_6fusion15FusionCallbacksIS1S_NS1X_17LinearCombinationISM_fSM_fLNS_15FloatRoundStyleE2EEESL_S1U_JEEENSA_5SM1004TMEM4LOAD26SM100_TMEM_LOAD_16dp32b32xES19_NS1A_IS1C_S1E_NSZ_INSB_IJS1F_SH_EEENSB_IJSH_SE_EEEEEEENSA_39AutoVectorizingCopyWithAssumedAlignmentILi128EEENSA_14SM90_TMA_STOREES2A_S2C_S2C_EEEvvEEEEvNT_6ParamsE)
        /*0008*/ 	.word	0x0000007a


	//----- nvinfo : EIATTR_FRAME_SIZE
	.align		4
.L_19:
        /*000c*/ 	.byte	0x04, 0x11
        /*000e*/ 	.short	(.L_21 - .L_20)
	.align		4
.L_20:
        /*0010*/ 	.word	index@($__internal_2_$__cuda_sm10x_tcgen05_guardrail_trap_unallocated_columns_being_dealloced)
        /*0014*/ 	.word	0x00000008


	//----- nvinfo : EIATTR_FRAME_SIZE
	.align		4
.L_21:
        /*0018*/ 	.byte	0x04, 0x11
        /*001a*/ 	.short	(.L_23 - .L_22)
	.align		4
.L_22:
        /*001c*/ 	.word	index@($__internal_1_$__cuda_sm10x_tcgen05_guardrail_trap_phase_invalid_during_alloc)
        /*0020*/ 	.word	0x00000008


	//----- nvinfo : EIATTR_FRAME_SIZE
	.align		4
.L_23:
        /*0024*/ 	.byte	0x04, 0x11
        /*0026*/ 	.short	(.L_25 - .L_24)
	.align		4
.L_24:
        /*0028*/ 	.word	index@($__internal_0_$__cuda_sm10x_tcgen05_guardrail_trap_col_being_dealloced_not_returned_by_alloc)
        /*002c*/ 	.word	0x00000008


	//----- nvinfo : EIATTR_FRAME_SIZE
	.align		4
.L_25:
        /*0030*/ 	.byte	0x04, 0x11
        /*0032*/ 	.short	(.L_27 - .L_26)
	.align		4
.L_26:
        /*0034*/ 	.word	index@(_ZN7cutlass13device_kernelINS_4conv6kernel13ConvUniversalINS1_16ConvProblemShapeILNS1_8OperatorE2ELi3EEENS1_10collective14CollectiveConvINS1_47MainloopSm100TmaUmmaWarpSpecializedImplicitGemmILS5_2ELi54ELi3ELi1ELi2EN4cute5tupleIJNSA_1CILi2EEENSC_ILi1EEESE_EEEEENSB_IJNSC_ILi64EEENSB_IJSH_EEENSB_IJNSC_ILi32EEEEEEEEENS_12float_e4m3_tESM_NSA_8TiledMMAINSA_8MMA_AtomIJNSA_10MMA_TraitsINSA_19SM100_MMA_F8F6F4_SSEJSM_SM_fSH_SH_NSA_17integral_constantINSA_4UMMA5MajorELST_1EEESU_NSR_INSS_7ScaleInELSV_0EEESW_EEEEEENSA_6LayoutINSB_IJSE_SE_SE_EEENSB_IJNSC_ILi0EEES11_S11_EEEEENSB_IJNSA_10UnderscoreES14_S14_EEEEENS7_6detail27Sm100ImplicitGemmTileTraitsINSA_13SM90_TMA_LOADENSA_14ComposedLayoutINSA_7SwizzleILi2ELi4ELi3EEENSA_18smem_ptr_flag_bitsILi8EEENSZ_INSB_IJSH_NSC_ILi8EEEEEENSB_IJSE_SH_EEEEEEEvEENS18_INSA_30SM90_TMA_LOAD_IM2COL_MULTICASTES1J_vEEEENS_8epilogue10collective18CollectiveEpilogueINS1O_23Sm100TmaWarpSpecializedILi1ELi1ELi32ELb0ELb0EEEJSL_NSB_IJNSZ_ISH_SE_EES1T_EEESM_NSB_IJlNSB_IJSE_lllEEES11_EEESM_S1W_NS1O_6fusion15FusionCallbacksIS1S_NS1X_17LinearCombinationISM_fSM_fLNS_15FloatRoundStyleE2EEESL_S1U_JEEENSA_5SM1004TMEM4LOAD26SM100_TMEM_LOAD_16dp32b32xES19_NS1A_IS1C_S1E_NSZ_INSB_IJS1F_SH_EEENSB_IJSH_SE_EEEEEEENSA_39AutoVectorizingCopyWithAssumedAlignmentILi128EEENSA_14SM90_TMA_STOREES2A_S2C_S2C_EEEvvEEEEvNT_6ParamsE)
        /*0038*/ 	.word	0x00000008


	//----- nvinfo : EIATTR_MIN_STACK_SIZE
	.align		4
.L_27:
        /*003c*/ 	.byte	0x04, 0x12
        /*003e*/ 	.short	(.L_29 - .L_28)
	.align		4
.L_28:
        /*0040*/ 	.word	index@(_ZN7cutlass13device_kernelINS_4conv6kernel13ConvUniversalINS1_16ConvProblemShapeILNS1_8OperatorE2ELi3EEENS1_10collective14CollectiveConvINS1_47MainloopSm100TmaUmmaWarpSpecializedImplicitGemmILS5_2ELi54ELi3ELi1ELi2EN4cute5tupleIJNSA_1CILi2EEENSC_ILi1EEESE_EEEEENSB_IJNSC_ILi64EEENSB_IJSH_EEENSB_IJNSC_ILi32EEEEEEEEENS_12float_e4m3_tESM_NSA_8TiledMMAINSA_8MMA_AtomIJNSA_10MMA_TraitsINSA_19SM100_MMA_F8F6F4_SSEJSM_SM_fSH_SH_NSA_17integral_constantINSA_4UMMA5MajorELST_1EEESU_NSR_INSS_7ScaleInELSV_0EEESW_EEEEEENSA_6LayoutINSB_IJSE_SE_SE_EEENSB_IJNSC_ILi0EEES11_S11_EEEEENSB_IJNSA_10UnderscoreES14_S14_EEEEENS7_6detail27Sm100ImplicitGemmTileTraitsINSA_13SM90_TMA_LOADENSA_14ComposedLayoutINSA_7SwizzleILi2ELi4ELi3EEENSA_18smem_ptr_flag_bitsILi8EEENSZ_INSB_IJSH_NSC_ILi8EEEEEENSB_IJSE_SH_EEEEEEEvEENS18_INSA_30SM90_TMA_LOAD_IM2COL_MULTICASTES1J_vEEEENS_8epilogue10collective18CollectiveEpilogueINS1O_23Sm100TmaWarpSpecializedILi1ELi1ELi32ELb0ELb0EEEJSL_NSB_IJNSZ_ISH_SE_EES1T_EEESM_NSB_IJlNSB_IJSE_lllEEES11_EEESM_S1W_NS1O_6fusion15FusionCallbacksIS1S_NS1X_17LinearCombinationISM_fSM_fLNS_15FloatRoundStyleE2EEESL_S1U_JEEENSA_5SM1004TMEM4LOAD26SM100_TMEM_LOAD_16dp32b32xES19_NS1A_IS1C_S1E_NSZ_INSB_IJS1F_SH_EEENSB_IJSH_SE_EEEEEEENSA_39AutoVectorizingCopyWithAssumedAlignmentILi128EEENSA_14SM90_TMA_STOREES2A_S2C_S2C_EEEvvEEEEvNT_6ParamsE)
        /*0044*/ 	.word	0x00000008
.L_29:


//--------------------- .nv.compat                --------------------------
	.section	.nv.compat,"",@"SHT_CUDA_COMPAT_INFO"
	.align	4
        /*0000*/ 	.byte	0x02, 0x09, 0x01, 0x00, 0x02, 0x02, 0x02, 0x00, 0x02, 0x05, 0x05, 0x00, 0x03, 0x07, 0x01, 0x01
        /*0010*/ 	.byte	0x02, 0x03, 0x01, 0x00, 0x02, 0x06, 0x01, 0x00, 0x04, 0x0b, 0x08, 0x00, 0x09, 0x00, 0x00, 0x00
        /*0020*/ 	.byte	0x00, 0x00, 0x00, 0x00


//--------------------- .nv.info._ZN7cutlass13device_kernelINS_4conv6kernel13ConvUniversalINS1_16ConvProblemShapeILNS1_8OperatorE2ELi3EEENS1_10collective14CollectiveConvINS1_47MainloopSm100TmaUmmaWarpSpecializedImplicitGemmILS5_2ELi54ELi3ELi1ELi2EN4cute5tupleIJNSA_1CILi2EEENSC_ILi1EEESE_EEEEENSB_IJNSC_ILi64EEENSB_IJSH_EEENSB_IJNSC_ILi32EEEEEEEEENS_12float_e4m3_tESM_NSA_8TiledMMAINSA_8MMA_AtomIJNSA_10MMA_TraitsINSA_19SM100_MMA_F8F6F4_SSEJSM_SM_fSH_SH_NSA_17integral_constantINSA_4UMMA5MajorELST_1EEESU_NSR_INSS_7ScaleInELSV_0EEESW_EEEEEENSA_6LayoutINSB_IJSE_SE_SE_EEENSB_IJNSC_ILi0EEES11_S11_EEEEENSB_IJNSA_10UnderscoreES14_S14_EEEEENS7_6detail27Sm100ImplicitGemmTileTraitsINSA_13SM90_TMA_LOADENSA_14ComposedLayoutINSA_7SwizzleILi2ELi4ELi3EEENSA_18smem_ptr_flag_bitsILi8EEENSZ_INSB_IJSH_NSC_ILi8EEEEEENSB_IJSE_SH_EEEEEEEvEENS18_INSA_30SM90_TMA_LOAD_IM2COL_MULTICASTES1J_vEEEENS_8epilogue10collective18CollectiveEpilogueINS1O_23Sm100TmaWarpSpecializedILi1ELi1ELi32ELb0ELb0EEEJSL_NSB_IJNSZ_ISH_SE_EES1T_EEESM_NSB_IJlNSB_IJSE_lllEEES11_EEESM_S1W_NS1O_6fusion15FusionCallbacksIS1S_NS1X_17LinearCombinationISM_fSM_fLNS_15FloatRoundStyleE2EEESL_S1U_JEEENSA_5SM1004TMEM4LOAD26SM100_TMEM_LOAD_16dp32b32xES19_NS1A_IS1C_S1E_NSZ_INSB_IJS1F_SH_EEENSB_IJSH_SE_EEEEEEENSA_39AutoVectorizingCopyWithAssumedAlignmentILi128EEENSA_14SM90_TMA_STOREES2A_S2C_S2C_EEEvvEEEEvNT_6ParamsE --------------------------
	.section	.nv.info._ZN7cutlass13device_kernelINS_4conv6kernel13ConvUniversalINS1_16ConvProblemShapeILNS1_8OperatorE2ELi3EEENS1_10collective14CollectiveConvINS1_47MainloopSm100TmaUmmaWarpSpecializedImplicitGemmILS5_2ELi54ELi3ELi1ELi2EN4cute5tupleIJNSA_1CILi2EEENSC_ILi1EEESE_EEEEENSB_IJNSC_ILi64EEENSB_IJSH_EEENSB_IJNSC_ILi32EEEEEEEEENS_12float_e4m3_tESM_NSA_8TiledMMAINSA_8MMA_AtomIJNSA_10MMA_TraitsINSA_19SM100_MMA_F8F6F4_SSEJSM_SM_fSH_SH_NSA_17integral_constantINSA_4UMMA5MajorELST_1EEESU_NSR_INSS_7ScaleInELSV_0EEESW_EEEEEENSA_6LayoutINSB_IJSE_SE_SE_EEENSB_IJNSC_ILi0EEES11_S11_EEEEENSB_IJNSA_10UnderscoreES14_S14_EEEEENS7_6detail27Sm100ImplicitGemmTileTraitsINSA_13SM90_TMA_LOADENSA_14ComposedLayoutINSA_7SwizzleILi2ELi4ELi3EEENSA_18smem_ptr_flag_bitsILi8EEENSZ_INSB_IJSH_NSC_ILi8EEEEEENSB_IJSE_SH_EEEEEEEvEENS18_INSA_30SM90_TMA_LOAD_IM2COL_MULTICASTES1J_vEEEENS_8epilogue10collective18CollectiveEpilogueINS1O_23Sm100TmaWarpSpecializedILi1ELi1ELi32ELb0ELb0EEEJSL_NSB_IJNSZ_ISH_SE_EES1T_EEESM_NSB_IJlNSB_IJSE_lllEEES11_EEESM_S1W_NS1O_6fusion15FusionCallbacksIS1S_NS1X_17LinearCombinationISM_fSM_fLNS_15FloatRoundStyleE2EEESL_S1U_JEEENSA_5SM1004TMEM4LOAD26SM100_TMEM_LOAD_16dp32b32xES19_NS1A_IS1C_S1E_NSZ_INSB_IJS1F_SH_EEENSB_IJSH_SE_EEEEEEENSA_39AutoVectorizingCopyWithAssumedAlignmentILi128EEENSA_14SM90_TMA_STOREES2A_S2C_S2C_EEEvvEEEEvNT_6ParamsE,"",@"SHT_CUDA_INFO"
	.sectionflags	@""
	.align	4


	//----- nvinfo : EIATTR_CUDA_API_VERSION
	.align		4
        /*0000*/ 	.byte	0x04, 0x37
        /*0002*/ 	.short	(.L_31 - .L_30)
.L_30:
        /*0004*/ 	.word	0x00000082


	//----- nvinfo : EIATTR_KPARAM_INFO
	.align		4
.L_31:
        /*0008*/ 	.byte	0x04, 0x17
        /*000a*/ 	.short	(.L_33 - .L_32)
.L_32:
        /*000c*/ 	.word	0x00000000
        /*0010*/ 	.short	0x0000
        /*0012*/ 	.short	0x0000
        /*0014*/ 	.byte	0x00, 0xf0, 0x01, 0x24


	//----- nvinfo : EIATTR_AT_ENTRY_FRAGMENTS
	.align		4
.L_33:
        /*0018*/ 	.byte	0x04, 0x4f
        /*001a*/ 	.short	(.L_35 - .L_34)


	//   ....[0]....
.L_34:
        /*001c*/ 	.word	0x00000006


	//----- nvinfo : EIATTR_RESERVED_SMEM_USED
	.align		4
.L_35:
        /*0020*/ 	.byte	0x01, 0x41
	.zero		2


	//----- nvinfo : EIATTR_SPARSE_MMA_MASK
	.align		4
        /*0024*/ 	.byte	0x03, 0x50
        /*0026*/ 	.short	0x0000


	//----- nvinfo : EIATTR_TCGEN05_1CTA_USED
	.align		4
        /*0028*/ 	.byte	0x01, 0x51
	.zero		2


	//----- nvinfo : EIATTR_MAXREG_COUNT
	.align		4
        /*002c*/ 	.byte	0x03, 0x1b
        /*002e*/ 	.short	0x00ff


	//----- nvinfo : EIATTR_NUM_BARRIERS
	.align		4
        /*0030*/ 	.byte	0x02, 0x4c
        /*0032*/ 	.byte	0x07
	.zero		1


	//----- nvinfo : EIATTR_EXTERNS
	.align		4
        /*0034*/ 	.byte	0x04, 0x0f
        /*0036*/ 	.short	(.L_37 - .L_36)


	//   ....[0]....
	.align		4
.L_36:
        /*0038*/ 	.word	index@(__assertfail)


	//----- nvinfo : EIATTR_MERCURY_ISA_VERSION
	.align		4
.L_37:
        /*003c*/ 	.byte	0x03, 0x5f
        /*003e*/ 	.short	0x0101


	//----- nvinfo : EIATTR_INT_WARP_WIDE_INSTR_OFFSETS
	.align		4
        /*0040*/ 	.byte	0x04, 0x31
        /*0042*/ 	.short	(.L_39 - .L_38)


	//   ....[0]....
.L_38:
        /*0044*/ 	.word	0x00006020


	//   ....[1]....
        /*0048*/ 	.word	0x00006040


	//   ....[2]....
        /*004c*/ 	.word	0x00006070


	//   ....[3]....
        /*0050*/ 	.word	0x00006fc0


	//   ....[4]....
        /*0054*/ 	.word	0x00009220


	//----- nvinfo : EIATTR_COOP_GROUP_MASK_REGIDS
	.align		4
.L_39:
        /*0058*/ 	.byte	0x04, 0x29
        /*005a*/ 	.short	(.L_41 - .L_40)


	//   ....[0]....
.L_40:
        /*005c*/ 	.word	0xffffffff


	//   ....[1]....
        /*0060*/ 	.word	0xffffffff


	//   ....[2]....
        /*0064*/ 	.word	0xffffffff


	//   ....[3]....
        /*0068*/ 	.word	0xffffffff


	//   ....[4]....
        /*006c*/ 	.word	0xffffffff


	//   ....[5]....
        /*0070*/ 	.word	0xffffffff


	//   ....[6]....
        /*0074*/ 	.word	0xffffffff


	//   ....[7]....
        /*0078*/ 	.word	0xffffffff


	//   ....[8]....
        /*007c*/ 	.word	0xffffffff


	//   ....[9]....
        /*0080*/ 	.word	0xffffffff


	//   ....[10]....
        /*0084*/ 	.word	0xffffffff


	//   ....[11]....
        /*0088*/ 	.word	0xffffffff


	//   ....[12]....
        /*008c*/ 	.word	0xffffffff


	//----- nvinfo : EIATTR_COOP_GROUP_INSTR_OFFSETS
	.align		4
.L_41:
        /*0090*/ 	.byte	0x04, 0x28
        /*0092*/ 	.short	(.L_43 - .L_42)


	//   ....[0]....
.L_42:
        /*0094*/ 	.word	0x000000a0


	//   ....[1]....
        /*0098*/ 	.word	0x000004e0


	//   ....[2]....
        /*009c*/ 	.word	0x00000ce0


	//   ....[3]....
        /*00a0*/ 	.word	0x00000e20


	//   ....[4]....
        /*00a4*/ 	.word	0x00000f20


	//   ....[5]....
        /*00a8*/ 	.word	0x00001070


	//   ....[6]....
        /*00ac*/ 	.word	0x00001270


	//   ....[7]....
        /*00b0*/ 	.word	0x00002df0


	//   ....[8]....
        /*00b4*/ 	.word	0x000054e0


	//   ....[9]....
        /*00b8*/ 	.word	0x000056f0


	//   ....[10]....
        /*00bc*/ 	.word	0x00005720


	//   ....[11]....
        /*00c0*/ 	.word	0x00005f00


	//   ....[12]....
        /*00c4*/ 	.word	0x00006140


	//----- nvinfo : EIATTR_VRC_CTA_INIT_COUNT
	.align		4
.L_43:
        /*00c8*/ 	.byte	0x02, 0x4a
        /*00ca*/ 	.byte	0x80
	.zero		1


	//----- nvinfo : EIATTR_SYSCALL_OFFSETS
	.align		4
        /*00cc*/ 	.byte	0x04, 0x46
        /*00ce*/ 	.short	(.L_45 - .L_44)


	//   ....[0]....
.L_44:
        /*00d0*/ 	.word	0x00007b60


	//   ....[1]....
        /*00d4*/ 	.word	0x00007ca0


	//   ....[2]....
        /*00d8*/ 	.word	0x000083b0


	//----- nvinfo : EIATTR_MBARRIER_INSTR_OFFSETS
	.align		4
.L_45:
        /*00dc*/ 	.byte	0x04, 0x39
        /*00de*/ 	.short	(.L_47 - .L_46)


	//   ....[0]....
.L_46:
        /*00e0*/ 	.word	0x00000600
        /*00e4*/ 	.word	0x000000ff
        /*00e8*/ 	.word	0x00000000
        /*00ec*/ 	.short	0x0100
        /*00ee*/ 	.byte	0x07
	.zero		1


	//   ....[1]....
        /*00f0*/ 	.word	0x00000610
        /*00f4*/ 	.word	0x000000ff
        /*00f8*/ 	.word	0x000001b0
        /*00fc*/ 	.short	0x0100
        /*00fe*/ 	.byte	0x07
	.zero		1


	//   ....[2]....
        /*0100*/ 	.word	0x00000620
        /*0104*/ 	.word	0x000000ff
        /*0108*/ 	.word	0x00000008
        /*010c*/ 	.short	0x0100
        /*010e*/ 	.byte	0x07
	.zero		1


	//   ....[3]....
        /*0110*/ 	.word	0x00000630
        /*0114*/ 	.word	0x000000ff
        /*0118*/ 	.word	0x000001b8
        /*011c*/ 	.short	0x0100
        /*011e*/ 	.byte	0x07
	.zero		1


	//   ....[4]....
        /*0120*/ 	.word	0x00000640
        /*0124*/ 	.word	0x000000ff
        /*0128*/ 	.word	0x00000010
        /*012c*/ 	.short	0x0100
        /*012e*/ 	.byte	0x07
	.zero		1


	//   ....[5]....
        /*0130*/ 	.word	0x00000650
        /*0134*/ 	.word	0x000000ff
        /*0138*/ 	.word	0x000001c0
        /*013c*/ 	.short	0x0100
        /*013e*/ 	.byte	0x07
	.zero		1


	//   ....[6]....
        /*0140*/ 	.word	0x00000660
        /*0144*/ 	.word	0x000000ff
        /*0148*/ 	.word	0x00000018
        /*014c*/ 	.short	0x0100
        /*014e*/ 	.byte	0x07
	.zero		1


	//   ....[7]....
        /*0150*/ 	.word	0x00000670
        /*0154*/ 	.word	0x000000ff
        /*0158*/ 	.word	0x000001c8
        /*015c*/ 	.short	0x0100
        /*015e*/ 	.byte	0x07
	.zero		1


	//   ....[8]....
        /*0160*/ 	.word	0x00000680
        /*0164*/ 	.word	0x000000ff
        /*0168*/ 	.word	0x00000020
        /*016c*/ 	.short	0x0100
        /*016e*/ 	.byte	0x07
	.zero		1


	//   ....[9]....
        /*0170*/ 	.word	0x00000690
        /*0174*/ 	.word	0x000000ff
        /*0178*/ 	.word	0x000001d0
        /*017c*/ 	.short	0x0100
        /*017e*/ 	.byte	0x07
	.zero		1


	//   ....[10]....
        /*0180*/ 	.word	0x000006a0
        /*0184*/ 	.word	0x000000ff
        /*0188*/ 	.word	0x00000028
        /*018c*/ 	.short	0x0100
        /*018e*/ 	.byte	0x07
	.zero		1


	//   ....[11]....
        /*0190*/ 	.word	0x000006b0
        /*0194*/ 	.word	0x000000ff
        /*0198*/ 	.word	0x000001d8
        /*019c*/ 	.short	0x0100
        /*019e*/ 	.byte	0x07
	.zero		1


	//   ....[12]....
        /*01a0*/ 	.word	0x000006c0
        /*01a4*/ 	.word	0x000000ff
        /*01a8*/ 	.word	0x00000030
        /*01ac*/ 	.short	0x0100
        /*01ae*/ 	.byte	0x07
	.zero		1


	//   ....[13]....
        /*01b0*/ 	.word	0x000006d0
        /*01b4*/ 	.word	0x000000ff
        /*01b8*/ 	.word	0x000001e0
        /*01bc*/ 	.short	0x0100
        /*01be*/ 	.byte	0x07
	.zero		1


	//   ....[14]....
        /*01c0*/ 	.word	0x000006e0
        /*01c4*/ 	.word	0x000000ff
        /*01c8*/ 	.word	0x00000038
        /*01cc*/ 	.short	0x0100
        /*01ce*/ 	.byte	0x07
	.zero		1


	//   ....[15]....
        /*01d0*/ 	.word	0x000006f0
        /*01d4*/ 	.word	0x000000ff
        /*01d8*/ 	.word	0x000001e8
        /*01dc*/ 	.short	0x0100
        /*01de*/ 	.byte	0x07
	.zero		1


	//   ....[16]....
        /*01e0*/ 	.word	0x00000700
        /*01e4*/ 	.word	0x000000ff
        /*01e8*/ 	.word	0x00000040
        /*01ec*/ 	.short	0x0100
        /*01ee*/ 	.byte	0x07
	.zero		1


	//   ....[17]....
        /*01f0*/ 	.word	0x00000710
        /*01f4*/ 	.word	0x000000ff
        /*01f8*/ 	.word	0x000001f0
        /*01fc*/ 	.short	0x0100
        /*01fe*/ 	.byte	0x07
	.zero		1


	//   ....[18]....
        /*0200*/ 	.word	0x00000720
        /*0204*/ 	.word	0x000000ff
        /*0208*/ 	.word	0x00000048
        /*020c*/ 	.short	0x0100
        /*020e*/ 	.byte	0x07
	.zero		1


	//   ....[19]....
        /*0210*/ 	.word	0x00000730
        /*0214*/ 	.word	0x000000ff
        /*0218*/ 	.word	0x000001f8
        /*021c*/ 	.short	0x0100
        /*021e*/ 	.byte	0x07
	.zero		1


	//   ....[20]....
        /*0220*/ 	.word	0x00000740
        /*0224*/ 	.word	0x000000ff
        /*0228*/ 	.word	0x00000050
        /*022c*/ 	.short	0x0100
        /*022e*/ 	.byte	0x07
	.zero		1


	//   ....[21]....
        /*0230*/ 	.word	0x00000750
        /*0234*/ 	.word	0x000000ff
        /*0238*/ 	.word	0x00000200
        /*023c*/ 	.short	0x0100
        /*023e*/ 	.byte	0x07
	.zero		1


	//   ....[22]....
        /*0240*/ 	.word	0x00000760
        /*0244*/ 	.word	0x000000ff
        /*0248*/ 	.word	0x00000058
        /*024c*/ 	.short	0x0100
        /*024e*/ 	.byte	0x07
	.zero		1


	//   ....[23]....
        /*0250*/ 	.word	0x00000770
        /*0254*/ 	.word	0x000000ff
        /*0258*/ 	.word	0x00000208
        /*025c*/ 	.short	0x0100
        /*025e*/ 	.byte	0x07
	.zero		1


	//   ....[24]....
        /*0260*/ 	.word	0x00000780
        /*0264*/ 	.word	0x000000ff
        /*0268*/ 	.word	0x00000060
        /*026c*/ 	.short	0x0100
        /*026e*/ 	.byte	0x07
	.zero		1


	//   ....[25]....
        /*0270*/ 	.word	0x00000790
        /*0274*/ 	.word	0x000000ff
        /*0278*/ 	.word	0x00000210
        /*027c*/ 	.short	0x0100
        /*027e*/ 	.byte	0x07
	.zero		1


	//   ....[26]....
        /*0280*/ 	.word	0x000007a0
        /*0284*/ 	.word	0x000000ff
        /*0288*/ 	.word	0x00000068
        /*028c*/ 	.short	0x0100
        /*028e*/ 	.byte	0x07
	.zero		1


	//   ....[27]....
        /*0290*/ 	.word	0x000007b0
        /*0294*/ 	.word	0x000000ff
        /*0298*/ 	.word	0x00000218
        /*029c*/ 	.short	0x0100
        /*029e*/ 	.byte	0x07
	.zero		1


	//   ....[28]....
        /*02a0*/ 	.word	0x000007c0
        /*02a4*/ 	.word	0x000000ff
        /*02a8*/ 	.word	0x00000070
        /*02ac*/ 	.short	0x0100
        /*02ae*/ 	.byte	0x07
	.zero		1


	//   ....[29]....
        /*02b0*/ 	.word	0x000007d0
        /*02b4*/ 	.word	0x000000ff
        /*02b8*/ 	.word	0x00000220
        /*02bc*/ 	.short	0x0100
        /*02be*/ 	.byte	0x07
	.zero		1


	//   ....[30]....
        /*02c0*/ 	.word	0x000007e0
        /*02c4*/ 	.word	0x000000ff
        /*02c8*/ 	.word	0x00000078
        /*02cc*/ 	.short	0x0100
        /*02ce*/ 	.byte	0x07
	.zero		1


	//   ....[31]....
        /*02d0*/ 	.word	0x000007f0
        /*02d4*/ 	.word	0x000000ff
        /*02d8*/ 	.word	0x00000228
        /*02dc*/ 	.short	0x0100
        /*02de*/ 	.byte	0x07
	.zero		1


	//   ....[32]....
        /*02e0*/ 	.word	0x00000800
        /*02e4*/ 	.word	0x000000ff
        /*02e8*/ 	.word	0x00000080
        /*02ec*/ 	.short	0x0100
        /*02ee*/ 	.byte	0x07
	.zero		1


	//   ....[33]....
        /*02f0*/ 	.word	0x00000810
        /*02f4*/ 	.word	0x000000ff
        /*02f8*/ 	.word	0x00000230
        /*02fc*/ 	.short	0x0100
        /*02fe*/ 	.byte	0x07
	.zero		1


	//   ....[34]....
        /*0300*/ 	.word	0x00000820
        /*0304*/ 	.word	0x000000ff
        /*0308*/ 	.word	0x00000088
        /*030c*/ 	.short	0x0100
        /*030e*/ 	.byte	0x07
	.zero		1


	//   ....[35]....
        /*0310*/ 	.word	0x00000830
        /*0314*/ 	.word	0x000000ff
        /*0318*/ 	.word	0x00000238
        /*031c*/ 	.short	0x0100
        /*031e*/ 	.byte	0x07
	.zero		1


	//   ....[36]....
        /*0320*/ 	.word	0x00000840
        /*0324*/ 	.word	0x000000ff
        /*0328*/ 	.word	0x00000090
        /*032c*/ 	.short	0x0100
        /*032e*/ 	.byte	0x07
	.zero		1


	//   ....[37]....
        /*0330*/ 	.word	0x00000850
        /*0334*/ 	.word	0x000000ff
        /*0338*/ 	.word	0x00000240
        /*033c*/ 	.short	0x0100
        /*033e*/ 	.byte	0x07
	.zero		1


	//   ....[38]....
        /*0340*/ 	.word	0x00000860
        /*0344*/ 	.word	0x000000ff
        /*0348*/ 	.word	0x00000098
        /*034c*/ 	.short	0x0100
        /*034e*/ 	.byte	0x07
	.zero		1


	//   ....[39]....
        /*0350*/ 	.word	0x00000870
        /*0354*/ 	.word	0x000000ff
        /*0358*/ 	.word	0x00000248
        /*035c*/ 	.short	0x0100
        /*035e*/ 	.byte	0x07
	.zero		1


	//   ....[40]....
        /*0360*/ 	.word	0x00000880
        /*0364*/ 	.word	0x000000ff
        /*0368*/ 	.word	0x000000a0
        /*036c*/ 	.short	0x0100
        /*036e*/ 	.byte	0x07
	.zero		1


	//   ....[41]....
        /*0370*/ 	.word	0x00000890
        /*0374*/ 	.word	0x000000ff
        /*0378*/ 	.word	0x00000250
        /*037c*/ 	.short	0x0100
        /*037e*/ 	.byte	0x07
	.zero		1


	//   ....[42]....
        /*0380*/ 	.word	0x000008a0
        /*0384*/ 	.word	0x000000ff
        /*0388*/ 	.word	0x000000a8
        /*038c*/ 	.short	0x0100
        /*038e*/ 	.byte	0x07
	.zero		1


	//   ....[43]....
        /*0390*/ 	.word	0x000008b0
        /*0394*/ 	.word	0x000000ff
        /*0398*/ 	.word	0x00000258
        /*039c*/ 	.short	0x0100
        /*039e*/ 	.byte	0x07
	.zero		1


	//   ....[44]....
        /*03a0*/ 	.word	0x000008c0
        /*03a4*/ 	.word	0x000000ff
        /*03a8*/ 	.word	0x000000b0
        /*03ac*/ 	.short	0x0100
        /*03ae*/ 	.byte	0x07
	.zero		1


	//   ....[45]....
        /*03b0*/ 	.word	0x000008d0
        /*03b4*/ 	.word	0x000000ff
        /*03b8*/ 	.word	0x00000260
        /*03bc*/ 	.short	0x0100
        /*03be*/ 	.byte	0x07
	.zero		1


	//   ....[46]....
        /*03c0*/ 	.word	0x000008e0
        /*03c4*/ 	.word	0x000000ff
        /*03c8*/ 	.word	0x000000b8
        /*03cc*/ 	.short	0x0100
        /*03ce*/ 	.byte	0x07
	.zero		1


	//   ....[47]....
        /*03d0*/ 	.word	0x000008f0
        /*03d4*/ 	.word	0x000000ff
        /*03d8*/ 	.word	0x00000268
        /*03dc*/ 	.short	0x0100
        /*03de*/ 	.byte	0x07
	.zero		1


	//   ....[48]....
        /*03e0*/ 	.word	0x00000900
        /*03e4*/ 	.word	0x000000ff
        /*03e8*/ 	.word	0x000000c0
        /*03ec*/ 	.short	0x0100
        /*03ee*/ 	.byte	0x07
	.zero		1


	//   ....[49]....
        /*03f0*/ 	.word	0x00000910
        /*03f4*/ 	.word	0x000000ff
        /*03f8*/ 	.word	0x00000270
        /*03fc*/ 	.short	0x0100
        /*03fe*/ 	.byte	0x07
	.zero		1


	//   ....[50]....
        /*0400*/ 	.word	0x00000920
        /*0404*/ 	.word	0x000000ff
        /*0408*/ 	.word	0x000000c8
        /*040c*/ 	.short	0x0100
        /*040e*/ 	.byte	0x07
	.zero		1


	//   ....[51]....
        /*0410*/ 	.word	0x00000930
        /*0414*/ 	.word	0x000000ff
        /*0418*/ 	.word	0x00000278
        /*041c*/ 	.short	0x0100
        /*041e*/ 	.byte	0x07
	.zero		1


	//   ....[52]....
        /*0420*/ 	.word	0x00000940
        /*0424*/ 	.word	0x000000ff
        /*0428*/ 	.word	0x000000d0
        /*042c*/ 	.short	0x0100
        /*042e*/ 	.byte	0x07
	.zero		1


	//   ....[53]....
        /*0430*/ 	.word	0x00000950
        /*0434*/ 	.word	0x000000ff
        /*0438*/ 	.word	0x00000280
        /*043c*/ 	.short	0x0100
        /*043e*/ 	.byte	0x07
	.zero		1


	//   ....[54]....
        /*0440*/ 	.word	0x00000960
        /*0444*/ 	.word	0x000000ff
        /*0448*/ 	.word	0x000000d8
        /*044c*/ 	.short	0x0100
        /*044e*/ 	.byte	0x07
	.zero		1


	//   ....[55]....
        /*0450*/ 	.word	0x00000970
        /*0454*/ 	.word	0x000000ff
        /*0458*/ 	.word	0x00000288
        /*045c*/ 	.short	0x0100
        /*045e*/ 	.byte	0x07
	.zero		1


	//   ....[56]....
        /*0460*/ 	.word	0x00000980
        /*0464*/ 	.word	0x000000ff
        /*0468*/ 	.word	0x000000e0
        /*046c*/ 	.short	0x0100
        /*046e*/ 	.byte	0x07
	.zero		1


	//   ....[57]....
        /*0470*/ 	.word	0x00000990
        /*0474*/ 	.word	0x000000ff
        /*0478*/ 	.word	0x00000290
        /*047c*/ 	.short	0x0100
        /*047e*/ 	.byte	0x07
	.zero		1


	//   ....[58]....
        /*0480*/ 	.word	0x000009a0
        /*0484*/ 	.word	0x000000ff
        /*0488*/ 	.word	0x000000e8
        /*048c*/ 	.short	0x0100
        /*048e*/ 	.byte	0x07
	.zero		1


	//   ....[59]....
        /*0490*/ 	.word	0x000009b0
        /*0494*/ 	.word	0x000000ff
        /*0498*/ 	.word	0x00000298
        /*049c*/ 	.short	0x0100
        /*049e*/ 	.byte	0x07
	.zero		1


	//   ....[60]....
        /*04a0*/ 	.word	0x000009c0
        /*04a4*/ 	.word	0x000000ff
        /*04a8*/ 	.word	0x000000f0
        /*04ac*/ 	.short	0x0100
        /*04ae*/ 	.byte	0x07
	.zero		1


	//   ....[61]....
        /*04b0*/ 	.word	0x000009d0
        /*04b4*/ 	.word	0x000000ff
        /*04b8*/ 	.word	0x000002a0
        /*04bc*/ 	.short	0x0100
        /*04be*/ 	.byte	0x07
	.zero		1


	//   ....[62]....
        /*04c0*/ 	.word	0x000009e0
        /*04c4*/ 	.word	0x000000ff
        /*04c8*/ 	.word	0x000000f8
        /*04cc*/ 	.short	0x0100
        /*04ce*/ 	.byte	0x07
	.zero		1


	//   ....[63]....
        /*04d0*/ 	.word	0x000009f0
        /*04d4*/ 	.word	0x000000ff
        /*04d8*/ 	.word	0x000002a8
        /*04dc*/ 	.short	0x0100
        /*04de*/ 	.byte	0x07
	.zero		1


	//   ....[64]....
        /*04e0*/ 	.word	0x00000a00
        /*04e4*/ 	.word	0x000000ff
        /*04e8*/ 	.word	0x00000100
        /*04ec*/ 	.short	0x0100
        /*04ee*/ 	.byte	0x07
	.zero		1


	//   ....[65]....
        /*04f0*/ 	.word	0x00000a10
        /*04f4*/ 	.word	0x000000ff
        /*04f8*/ 	.word	0x000002b0
        /*04fc*/ 	.short	0x0100
        /*04fe*/ 	.byte	0x07
	.zero		1


	//   ....[66]....
        /*0500*/ 	.word	0x00000a20
        /*0504*/ 	.word	0x000000ff
        /*0508*/ 	.word	0x00000108
        /*050c*/ 	.short	0x0100
        /*050e*/ 	.byte	0x07
	.zero		1


	//   ....[67]....
        /*0510*/ 	.word	0x00000a30
        /*0514*/ 	.word	0x000000ff
        /*0518*/ 	.word	0x000002b8
        /*051c*/ 	.short	0x0100
        /*051e*/ 	.byte	0x07
	.zero		1


	//   ....[68]....
        /*0520*/ 	.word	0x00000a40
        /*0524*/ 	.word	0x000000ff
        /*0528*/ 	.word	0x00000110
        /*052c*/ 	.short	0x0100
        /*052e*/ 	.byte	0x07
	.zero		1


	//   ....[69]....
        /*0530*/ 	.word	0x00000a50
        /*0534*/ 	.word	0x000000ff
        /*0538*/ 	.word	0x000002c0
        /*053c*/ 	.short	0x0100
        /*053e*/ 	.byte	0x07
	.zero		1


	//   ....[70]....
        /*0540*/ 	.word	0x00000a60
        /*0544*/ 	.word	0x000000ff
        /*0548*/ 	.word	0x00000118
        /*054c*/ 	.short	0x0100
        /*054e*/ 	.byte	0x07
	.zero		1


	//   ....[71]....
        /*0550*/ 	.word	0x00000a70
        /*0554*/ 	.word	0x000000ff
        /*0558*/ 	.word	0x000002c8
        /*055c*/ 	.short	0x0100
        /*055e*/ 	.byte	0x07
	.zero		1


	//   ....[72]....
        /*0560*/ 	.word	0x00000a80
        /*0564*/ 	.word	0x000000ff
        /*0568*/ 	.word	0x00000120
        /*056c*/ 	.short	0x0100
        /*056e*/ 	.byte	0x07
	.zero		1


	//   ....[73]....
        /*0570*/ 	.word	0x00000a90
        /*0574*/ 	.word	0x000000ff
        /*0578*/ 	.word	0x000002d0
        /*057c*/ 	.short	0x0100
        /*057e*/ 	.byte	0x07
	.zero		1


	//   ....[74]....
        /*0580*/ 	.word	0x00000aa0
        /*0584*/ 	.word	0x000000ff
        /*0588*/ 	.word	0x00000128
        /*058c*/ 	.short	0x0100
        /*058e*/ 	.byte	0x07
	.zero		1


	//   ....[75]....
        /*0590*/ 	.word	0x00000ab0
        /*0594*/ 	.word	0x000000ff
        /*0598*/ 	.word	0x000002d8
        /*059c*/ 	.short	0x0100
        /*059e*/ 	.byte	0x07
	.zero		1


	//   ....[76]....
        /*05a0*/ 	.word	0x00000ac0
        /*05a4*/ 	.word	0x000000ff
        /*05a8*/ 	.word	0x00000130
        /*05ac*/ 	.short	0x0100
        /*05ae*/ 	.byte	0x07
	.zero		1


	//   ....[77]....
        /*05b0*/ 	.word	0x00000ad0
        /*05b4*/ 	.word	0x000000ff
        /*05b8*/ 	.word	0x000002e0
        /*05bc*/ 	.short	0x0100
        /*05be*/ 	.byte	0x07
	.zero		1


	//   ....[78]....
        /*05c0*/ 	.word	0x00000ae0
        /*05c4*/ 	.word	0x000000ff
        /*05c8*/ 	.word	0x00000138
        /*05cc*/ 	.short	0x0100
        /*05ce*/ 	.byte	0x07
	.zero		1


	//   ....[79]....
        /*05d0*/ 	.word	0x00000af0
        /*05d4*/ 	.word	0x000000ff
        /*05d8*/ 	.word	0x000002e8
        /*05dc*/ 	.short	0x0100
        /*05de*/ 	.byte	0x07
	.zero		1


	//   ....[80]....
        /*05e0*/ 	.word	0x00000b00
        /*05e4*/ 	.word	0x000000ff
        /*05e8*/ 	.word	0x00000140
        /*05ec*/ 	.short	0x0100
        /*05ee*/ 	.byte	0x07
	.zero		1


	//   ....[81]....
        /*05f0*/ 	.word	0x00000b10
        /*05f4*/ 	.word	0x000000ff
        /*05f8*/ 	.word	0x000002f0
        /*05fc*/ 	.short	0x0100
        /*05fe*/ 	.byte	0x07
	.zero		1


	//   ....[82]....
        /*0600*/ 	.word	0x00000b20
        /*0604*/ 	.word	0x000000ff
        /*0608*/ 	.word	0x00000148
        /*060c*/ 	.short	0x0100
        /*060e*/ 	.byte	0x07
	.zero		1


	//   ....[83]....
        /*0610*/ 	.word	0x00000b30
        /*0614*/ 	.word	0x000000ff
        /*0618*/ 	.word	0x000002f8
        /*061c*/ 	.short	0x0100
        /*061e*/ 	.byte	0x07
	.zero		1


	//   ....[84]....
        /*0620*/ 	.word	0x00000b40
        /*0624*/ 	.word	0x000000ff
        /*0628*/ 	.word	0x00000150
        /*062c*/ 	.short	0x0100
        /*062e*/ 	.byte	0x07
	.zero		1


	//   ....[85]....
        /*0630*/ 	.word	0x00000b50
        /*0634*/ 	.word	0x000000ff
        /*0638*/ 	.word	0x00000300
        /*063c*/ 	.short	0x0100
        /*063e*/ 	.byte	0x07
	.zero		1


	//   ....[86]....
        /*0640*/ 	.word	0x00000b60
        /*0644*/ 	.word	0x000000ff
        /*0648*/ 	.word	0x00000158
        /*064c*/ 	.short	0x0100
        /*064e*/ 	.byte	0x07
	.zero		1


	//   ....[87]....
        /*0650*/ 	.word	0x00000b70
        /*0654*/ 	.word	0x000000ff
        /*0658*/ 	.word	0x00000308
        /*065c*/ 	.short	0x0100
        /*065e*/ 	.byte	0x07
	.zero		1


	//   ....[88]....
        /*0660*/ 	.word	0x00000b80
        /*0664*/ 	.word	0x000000ff
        /*0668*/ 	.word	0x00000160
        /*066c*/ 	.short	0x0100
        /*066e*/ 	.byte	0x07
	.zero		1


	//   ....[89]....
        /*0670*/ 	.word	0x00000b90
        /*0674*/ 	.word	0x000000ff
        /*0678*/ 	.word	0x00000310
        /*067c*/ 	.short	0x0100
        /*067e*/ 	.byte	0x07
	.zero		1


	//   ....[90]....
        /*0680*/ 	.word	0x00000ba0
        /*0684*/ 	.word	0x000000ff
        /*0688*/ 	.word	0x00000168
        /*068c*/ 	.short	0x0100
        /*068e*/ 	.byte	0x07
	.zero		1


	//   ....[91]....
        /*0690*/ 	.word	0x00000bb0
        /*0694*/ 	.word	0x000000ff
        /*0698*/ 	.word	0x00000318
        /*069c*/ 	.short	0x0100
        /*069e*/ 	.byte	0x07
	.zero		1


	//   ....[92]....
        /*06a0*/ 	.word	0x00000bc0
        /*06a4*/ 	.word	0x000000ff
        /*06a8*/ 	.word	0x00000170
        /*06ac*/ 	.short	0x0100
        /*06ae*/ 	.byte	0x07
	.zero		1


	//   ....[93]....
        /*06b0*/ 	.word	0x00000bd0
        /*06b4*/ 	.word	0x000000ff
        /*06b8*/ 	.word	0x00000320
        /*06bc*/ 	.short	0x0100
        /*06be*/ 	.byte	0x07
	.zero		1


	//   ....[94]....
        /*06c0*/ 	.word	0x00000be0
        /*06c4*/ 	.word	0x000000ff
        /*06c8*/ 	.word	0x00000178
        /*06cc*/ 	.short	0x0100
        /*06ce*/ 	.byte	0x07
	.zero		1


	//   ....[95]....
        /*06d0*/ 	.word	0x00000bf0
        /*06d4*/ 	.word	0x000000ff
        /*06d8*/ 	.word	0x00000328
        /*06dc*/ 	.short	0x0100
        /*06de*/ 	.byte	0x07
	.zero		1


	//   ....[96]....
        /*06e0*/ 	.word	0x00000c00
        /*06e4*/ 	.word	0x000000ff
        /*06e8*/ 	.word	0x00000180
        /*06ec*/ 	.short	0x0100
        /*06ee*/ 	.byte	0x07
	.zero		1


	//   ....[97]....
        /*06f0*/ 	.word	0x00000c10
        /*06f4*/ 	.word	0x000000ff
        /*06f8*/ 	.word	0x00000330
        /*06fc*/ 	.short	0x0100
        /*06fe*/ 	.byte	0x07
	.zero		1


	//   ....[98]....
        /*0700*/ 	.word	0x00000c20
        /*0704*/ 	.word	0x000000ff
        /*0708*/ 	.word	0x00000188
        /*070c*/ 	.short	0x0100
        /*070e*/ 	.byte	0x07
	.zero		1


	//   ....[99]....
        /*0710*/ 	.word	0x00000c30
        /*0714*/ 	.word	0x000000ff
        /*0718*/ 	.word	0x00000338
        /*071c*/ 	.short	0x0100
        /*071e*/ 	.byte	0x07
	.zero		1


	//   ....[100]....
        /*0720*/ 	.word	0x00000c40
        /*0724*/ 	.word	0x000000ff
        /*0728*/ 	.word	0x00000190
        /*072c*/ 	.short	0x0100
        /*072e*/ 	.byte	0x07
	.zero		1


	//   ....[101]....
        /*0730*/ 	.word	0x00000c50
        /*0734*/ 	.word	0x000000ff
        /*0738*/ 	.word	0x00000340
        /*073c*/ 	.short	0x0100
        /*073e*/ 	.byte	0x07
	.zero		1


	//   ....[102]....
        /*0740*/ 	.word	0x00000c60
        /*0744*/ 	.word	0x000000ff
        /*0748*/ 	.word	0x00000198
        /*074c*/ 	.short	0x0100
        /*074e*/ 	.byte	0x07
	.zero		1


	//   ....[103]....
        /*0750*/ 	.word	0x00000c70
        /*0754*/ 	.word	0x000000ff
        /*0758*/ 	.word	0x00000348
        /*075c*/ 	.short	0x0100
        /*075e*/ 	.byte	0x07
	.zero		1


	//   ....[104]....
        /*0760*/ 	.word	0x00000c80
        /*0764*/ 	.word	0x000000ff
        /*0768*/ 	.word	0x000001a0
        /*076c*/ 	.short	0x0100
        /*076e*/ 	.byte	0x07
	.zero		1


	//   ....[105]....
        /*0770*/ 	.word	0x00000c90
        /*0774*/ 	.word	0x000000ff
        /*0778*/ 	.word	0x00000350
        /*077c*/ 	.short	0x0100
        /*077e*/ 	.byte	0x07
	.zero		1


	//   ....[106]....
        /*0780*/ 	.word	0x00000ca0
        /*0784*/ 	.word	0x000000ff
        /*0788*/ 	.word	0x000001a8
        /*078c*/ 	.short	0x0100
        /*078e*/ 	.byte	0x07
	.zero		1


	//   ....[107]....
        /*0790*/ 	.word	0x00000cb0
        /*0794*/ 	.word	0x000000ff
        /*0798*/ 	.word	0x00000358
        /*079c*/ 	.short	0x0100
        /*079e*/ 	.byte	0x07
	.zero		1


	//   ....[108]....
        /*07a0*/ 	.word	0x00000df0
        /*07a4*/ 	.word	0x000000ff
        /*07a8*/ 	.word	0x00000360
        /*07ac*/ 	.short	0x0100
        /*07ae*/ 	.byte	0x07
	.zero		1


	//   ....[109]....
        /*07b0*/ 	.word	0x00000e00
        /*07b4*/ 	.word	0x000000ff
        /*07b8*/ 	.word	0x00000368
        /*07bc*/ 	.short	0x0100
        /*07be*/ 	.byte	0x07
	.zero		1


	//   ....[110]....
        /*07c0*/ 	.word	0x00000ef0
        /*07c4*/ 	.word	0x000000ff
        /*07c8*/ 	.word	0x00000370
        /*07cc*/ 	.short	0x0100
        /*07ce*/ 	.byte	0x06
	.zero		1


	//   ....[111]....
        /*07d0*/ 	.word	0x00000f00
        /*07d4*/ 	.word	0x000000ff
        /*07d8*/ 	.word	0x00000378
        /*07dc*/ 	.short	0x0100
        /*07de*/ 	.byte	0x06
	.zero		1


	//   ....[112]....
        /*07e0*/ 	.word	0x00001040
        /*07e4*/ 	.word	0x000000ff
        /*07e8*/ 	.word	0x00000380
        /*07ec*/ 	.short	0x0100
        /*07ee*/ 	.byte	0x06
	.zero		1


	//   ....[113]....
        /*07f0*/ 	.word	0x00001050
        /*07f4*/ 	.word	0x000000ff
        /*07f8*/ 	.word	0x00000388
        /*07fc*/ 	.short	0x0100
        /*07fe*/ 	.byte	0x06
	.zero		1


	//   ....[114]....
        /*0800*/ 	.word	0x00001180
        /*0804*/ 	.word	0x000000ff
        /*0808*/ 	.word	0x00000390
        /*080c*/ 	.short	0x0100
        /*080e*/ 	.byte	0x07
	.zero		1


	//   ....[115]....
        /*0810*/ 	.word	0x00001190
        /*0814*/ 	.word	0x000000ff
        /*0818*/ 	.word	0x000003a0
        /*081c*/ 	.short	0x0100
        /*081e*/ 	.byte	0x07
	.zero		1


	//   ....[116]....
        /*0820*/ 	.word	0x000011a0
        /*0824*/ 	.word	0x000000ff
        /*0828*/ 	.word	0x00000398
        /*082c*/ 	.short	0x0100
        /*082e*/ 	.byte	0x07
	.zero		1


	//   ....[117]....
        /*0830*/ 	.word	0x000011b0
        /*0834*/ 	.word	0x000000ff
        /*0838*/ 	.word	0x000003a8
        /*083c*/ 	.short	0x0100
        /*083e*/ 	.byte	0x07
	.zero		1


	//   ....[118]....
        /*0840*/ 	.word	0x00001fb0
        /*0844*/ 	.word	0x000000ff
        /*0848*/ 	.word	0x000001b0
        /*084c*/ 	.short	0x010a
        /*084e*/ 	.byte	0x04
	.zero		1


	//   ....[119]....
        /*0850*/ 	.word	0x00002320
        /*0854*/ 	.word	0x000000ff
        /*0858*/ 	.word	0x000001b0
        /*085c*/ 	.short	0x010a
        /*085e*/ 	.byte	0x25
	.zero		1


	//   ....[120]....
        /*0860*/ 	.word	0x000024c0
        /*0864*/ 	.word	0x000000ff
        /*0868*/ 	.word	0x000001b0
        /*086c*/ 	.short	0x010a
        /*086e*/ 	.byte	0x11
	.zero		1


	//   ....[121]....
        /*0870*/ 	.word	0x000027a0
        /*0874*/ 	.word	0x000000ff
        /*0878*/ 	.word	0x00000378
        /*087c*/ 	.short	0x0101
        /*087e*/ 	.byte	0x2d
	.zero		1


	//   ....[122]....
        /*0880*/ 	.word	0x000027c0
        /*0884*/ 	.word	0x000000ff
        /*0888*/ 	.word	0x000001b0
        /*088c*/ 	.short	0x010a
        /*088e*/ 	.byte	0x04
	.zero		1


	//   ....[123]....
        /*0890*/ 	.word	0x00002970
        /*0894*/ 	.word	0x000000ff
        /*0898*/ 	.word	0x000001b0
        /*089c*/ 	.short	0x010a
        /*089e*/ 	.byte	0x29
	.zero		1


	//   ....[124]....
        /*08a0*/ 	.word	0x00002b10
        /*08a4*/ 	.word	0x000000ff
        /*08a8*/ 	.word	0x000001b0
        /*08ac*/ 	.short	0x010a
        /*08ae*/ 	.byte	0x09
	.zero		1


	//   ....[125]....
        /*08b0*/ 	.word	0x00002e00
        /*08b4*/ 	.word	0x000000ff
        /*08b8*/ 	.word	0x00000380
        /*08bc*/ 	.short	0x010a
        /*08be*/ 	.byte	0x2d
	.zero		1


	//   ....[126]....
        /*08c0*/ 	.word	0x00002ec0
        /*08c4*/ 	.word	0x000000ff
        /*08c8*/ 	.word	0x00000000
        /*08cc*/ 	.short	0x0101
        /*08ce*/ 	.byte	0x04
	.zero		1


	//   ....[127]....
        /*08d0*/ 	.word	0x000033a0
        /*08d4*/ 	.word	0x000000ff
        /*08d8*/ 	.word	0x00000000
        /*08dc*/ 	.short	0x010a
        /*08de*/ 	.byte	0x04
	.zero		1


	//   ....[128]....
        /*08e0*/ 	.word	0x00003430
        /*08e4*/ 	.word	0x000000ff
        /*08e8*/ 	.word	0x00000000
        /*08ec*/ 	.short	0x010a
        /*08ee*/ 	.byte	0x04
	.zero		1


	//   ....[129]....
        /*08f0*/ 	.word	0x000034c0
        /*08f4*/ 	.word	0x000000ff
        /*08f8*/ 	.word	0x00000000
        /*08fc*/ 	.short	0x010a
        /*08fe*/ 	.byte	0x04
	.zero		1


	//   ....[130]....
        /*0900*/ 	.word	0x00003550
        /*0904*/ 	.word	0x000000ff
        /*0908*/ 	.word	0x00000000
        /*090c*/ 	.short	0x010a
        /*090e*/ 	.byte	0x04
	.zero		1


	//   ....[131]....
        /*0910*/ 	.word	0x000035e0
        /*0914*/ 	.word	0x000000ff
        /*0918*/ 	.word	0x00000000
        /*091c*/ 	.short	0x010a
        /*091e*/ 	.byte	0x04
	.zero		1


	//   ....[132]....
        /*0920*/ 	.word	0x00003670
        /*0924*/ 	.word	0x000000ff
        /*0928*/ 	.word	0x00000000
        /*092c*/ 	.short	0x010a
        /*092e*/ 	.byte	0x04
	.zero		1


	//   ....[133]....
        /*0930*/ 	.word	0x00003700
        /*0934*/ 	.word	0x000000ff
        /*0938*/ 	.word	0x00000000
        /*093c*/ 	.short	0x010a
        /*093e*/ 	.byte	0x04
	.zero		1


	//   ....[134]....
        /*0940*/ 	.word	0x00003790
        /*0944*/ 	.word	0x000000ff
        /*0948*/ 	.word	0x00000000
        /*094c*/ 	.short	0x010a
        /*094e*/ 	.byte	0x04
	.zero		1


	//   ....[135]....
        /*0950*/ 	.word	0x00003820
        /*0954*/ 	.word	0x000000ff
        /*0958*/ 	.word	0x00000000
        /*095c*/ 	.short	0x010a
        /*095e*/ 	.byte	0x04
	.zero		1


	//   ....[136]....
        /*0960*/ 	.word	0x000038b0
        /*0964*/ 	.word	0x000000ff
        /*0968*/ 	.word	0x00000000
        /*096c*/ 	.short	0x010a
        /*096e*/ 	.byte	0x04
	.zero		1


	//   ....[137]....
        /*0970*/ 	.word	0x00003940
        /*0974*/ 	.word	0x000000ff
        /*0978*/ 	.word	0x00000000
        /*097c*/ 	.short	0x010a
        /*097e*/ 	.byte	0x04
	.zero		1


	//   ....[138]....
        /*0980*/ 	.word	0x000039d0
        /*0984*/ 	.word	0x000000ff
        /*0988*/ 	.word	0x00000000
        /*098c*/ 	.short	0x010a
        /*098e*/ 	.byte	0x04
	.zero		1


	//   ....[139]....
        /*0990*/ 	.word	0x00003a60
        /*0994*/ 	.word	0x000000ff
        /*0998*/ 	.word	0x00000000
        /*099c*/ 	.short	0x010a
        /*099e*/ 	.byte	0x04
	.zero		1


	//   ....[140]....
        /*09a0*/ 	.word	0x00003af0
        /*09a4*/ 	.word	0x000000ff
        /*09a8*/ 	.word	0x00000000
        /*09ac*/ 	.short	0x010a
        /*09ae*/ 	.byte	0x04
	.zero		1


	//   ....[141]....
        /*09b0*/ 	.word	0x00003b80
        /*09b4*/ 	.word	0x000000ff
        /*09b8*/ 	.word	0x00000000
        /*09bc*/ 	.short	0x010a
        /*09be*/ 	.byte	0x04
	.zero		1


	//   ....[142]....
        /*09c0*/ 	.word	0x00003c10
        /*09c4*/ 	.word	0x000000ff
        /*09c8*/ 	.word	0x00000000
        /*09cc*/ 	.short	0x010a
        /*09ce*/ 	.byte	0x04
	.zero		1


	//   ....[143]....
        /*09d0*/ 	.word	0x00003ca0
        /*09d4*/ 	.word	0x000000ff
        /*09d8*/ 	.word	0x00000000
        /*09dc*/ 	.short	0x010a
        /*09de*/ 	.byte	0x04
	.zero		1


	//   ....[144]....
        /*09e0*/ 	.word	0x00003d30
        /*09e4*/ 	.word	0x000000ff
        /*09e8*/ 	.word	0x00000000
        /*09ec*/ 	.short	0x010a
        /*09ee*/ 	.byte	0x04
	.zero		1


	//   ....[145]....
        /*09f0*/ 	.word	0x00003dc0
        /*09f4*/ 	.word	0x000000ff
        /*09f8*/ 	.word	0x00000000
        /*09fc*/ 	.short	0x010a
        /*09fe*/ 	.byte	0x04
	.zero		1


	//   ....[146]....
        /*0a00*/ 	.word	0x00003e50
        /*0a04*/ 	.word	0x000000ff
        /*0a08*/ 	.word	0x00000000
        /*0a0c*/ 	.short	0x010a
        /*0a0e*/ 	.byte	0x04
	.zero		1


	//   ....[147]....
        /*0a10*/ 	.word	0x00003ee0
        /*0a14*/ 	.word	0x000000ff
        /*0a18*/ 	.word	0x00000000
        /*0a1c*/ 	.short	0x010a
        /*0a1e*/ 	.byte	0x04
	.zero		1


	//   ....[148]....
        /*0a20*/ 	.word	0x00003f70
        /*0a24*/ 	.word	0x000000ff
        /*0a28*/ 	.word	0x00000000
        /*0a2c*/ 	.short	0x010a
        /*0a2e*/ 	.byte	0x04
	.zero		1


	//   ....[149]....
        /*0a30*/ 	.word	0x00004000
        /*0a34*/ 	.word	0x000000ff
        /*0a38*/ 	.word	0x00000000
        /*0a3c*/ 	.short	0x010a
        /*0a3e*/ 	.byte	0x04
	.zero		1


	//   ....[150]....
        /*0a40*/ 	.word	0x00004090
        /*0a44*/ 	.word	0x000000ff
        /*0a48*/ 	.word	0x00000000
        /*0a4c*/ 	.short	0x010a
        /*0a4e*/ 	.byte	0x04
	.zero		1


	//   ....[151]....
        /*0a50*/ 	.word	0x00004120
        /*0a54*/ 	.word	0x000000ff
        /*0a58*/ 	.word	0x00000000
        /*0a5c*/ 	.short	0x010a
        /*0a5e*/ 	.byte	0x04
	.zero		1


	//   ....[152]....
        /*0a60*/ 	.word	0x000041b0
        /*0a64*/ 	.word	0x000000ff
        /*0a68*/ 	.word	0x00000000
        /*0a6c*/ 	.short	0x010a
        /*0a6e*/ 	.byte	0x04
	.zero		1


	//   ....[153]....
        /*0a70*/ 	.word	0x00004240
        /*0a74*/ 	.word	0x000000ff
        /*0a78*/ 	.word	0x00000000
        /*0a7c*/ 	.short	0x010a
        /*0a7e*/ 	.byte	0x04
	.zero		1


	//   ....[154]....
        /*0a80*/ 	.word	0x000042d0
        /*0a84*/ 	.word	0x000000ff
        /*0a88*/ 	.word	0x00000000
        /*0a8c*/ 	.short	0x010a
        /*0a8e*/ 	.byte	0x04
	.zero		1


	//   ....[155]....
        /*0a90*/ 	.word	0x00004360
        /*0a94*/ 	.word	0x000000ff
        /*0a98*/ 	.word	0x00000000
        /*0a9c*/ 	.short	0x010a
        /*0a9e*/ 	.byte	0x04
	.zero		1


	//   ....[156]....
        /*0aa0*/ 	.word	0x000043f0
        /*0aa4*/ 	.word	0x000000ff
        /*0aa8*/ 	.word	0x00000000
        /*0aac*/ 	.short	0x010a
        /*0aae*/ 	.byte	0x04
	.zero		1


	//   ....[157]....
        /*0ab0*/ 	.word	0x00004480
        /*0ab4*/ 	.word	0x000000ff
        /*0ab8*/ 	.word	0x00000000
        /*0abc*/ 	.short	0x010a
        /*0abe*/ 	.byte	0x04
	.zero		1


	//   ....[158]....
        /*0ac0*/ 	.word	0x00004510
        /*0ac4*/ 	.word	0x000000ff
        /*0ac8*/ 	.word	0x00000000
        /*0acc*/ 	.short	0x010a
        /*0ace*/ 	.byte	0x04
	.zero		1


	//   ....[159]....
        /*0ad0*/ 	.word	0x000045a0
        /*0ad4*/ 	.word	0x000000ff
        /*0ad8*/ 	.word	0x00000000
        /*0adc*/ 	.short	0x010a
        /*0ade*/ 	.byte	0x04
	.zero		1


	//   ....[160]....
        /*0ae0*/ 	.word	0x00004630
        /*0ae4*/ 	.word	0x000000ff
        /*0ae8*/ 	.word	0x00000000
        /*0aec*/ 	.short	0x010a
        /*0aee*/ 	.byte	0x04
	.zero		1


	//   ....[161]....
        /*0af0*/ 	.word	0x000046c0
        /*0af4*/ 	.word	0x000000ff
        /*0af8*/ 	.word	0x00000000
        /*0afc*/ 	.short	0x010a
        /*0afe*/ 	.byte	0x04
	.zero		1


	//   ....[162]....
        /*0b00*/ 	.word	0x00004750
        /*0b04*/ 	.word	0x000000ff
        /*0b08*/ 	.word	0x00000000
        /*0b0c*/ 	.short	0x010a
        /*0b0e*/ 	.byte	0x04
	.zero		1


	//   ....[163]....
        /*0b10*/ 	.word	0x000047e0
        /*0b14*/ 	.word	0x000000ff
        /*0b18*/ 	.word	0x00000000
        /*0b1c*/ 	.short	0x010a
        /*0b1e*/ 	.byte	0x04
	.zero		1


	//   ....[164]....
        /*0b20*/ 	.word	0x00004870
        /*0b24*/ 	.word	0x000000ff
        /*0b28*/ 	.word	0x00000000
        /*0b2c*/ 	.short	0x010a
        /*0b2e*/ 	.byte	0x04
	.zero		1


	//   ....[165]....
        /*0b30*/ 	.word	0x00004900
        /*0b34*/ 	.word	0x000000ff
        /*0b38*/ 	.word	0x00000000
        /*0b3c*/ 	.short	0x010a
        /*0b3e*/ 	.byte	0x04
	.zero		1


	//   ....[166]....
        /*0b40*/ 	.word	0x00004990
        /*0b44*/ 	.word	0x000000ff
        /*0b48*/ 	.word	0x00000000
        /*0b4c*/ 	.short	0x010a
        /*0b4e*/ 	.byte	0x04
	.zero		1


	//   ....[167]....
        /*0b50*/ 	.word	0x00004a20
        /*0b54*/ 	.word	0x000000ff
        /*0b58*/ 	.word	0x00000000
        /*0b5c*/ 	.short	0x010a
        /*0b5e*/ 	.byte	0x04
	.zero		1


	//   ....[168]....
        /*0b60*/ 	.word	0x00004ab0
        /*0b64*/ 	.word	0x000000ff
        /*0b68*/ 	.word	0x00000000
        /*0b6c*/ 	.short	0x010a
        /*0b6e*/ 	.byte	0x04
	.zero		1


	//   ....[169]....
        /*0b70*/ 	.word	0x00004b40
        /*0b74*/ 	.word	0x000000ff
        /*0b78*/ 	.word	0x00000000
        /*0b7c*/ 	.short	0x010a
        /*0b7e*/ 	.byte	0x04
	.zero		1


	//   ....[170]....
        /*0b80*/ 	.word	0x00004bd0
        /*0b84*/ 	.word	0x000000ff
        /*0b88*/ 	.word	0x00000000
        /*0b8c*/ 	.short	0x010a
        /*0b8e*/ 	.byte	0x04
	.zero		1


	//   ....[171]....
        /*0b90*/ 	.word	0x00004c60
        /*0b94*/ 	.word	0x000000ff
        /*0b98*/ 	.word	0x00000000
        /*0b9c*/ 	.short	0x010a
        /*0b9e*/ 	.byte	0x04
	.zero		1


	//   ....[172]....
        /*0ba0*/ 	.word	0x00004cf0
        /*0ba4*/ 	.word	0x000000ff
        /*0ba8*/ 	.word	0x00000000
        /*0bac*/ 	.short	0x010a
        /*0bae*/ 	.byte	0x04
	.zero		1


	//   ....[173]....
        /*0bb0*/ 	.word	0x00004d80
        /*0bb4*/ 	.word	0x000000ff
        /*0bb8*/ 	.word	0x00000000
        /*0bbc*/ 	.short	0x010a
        /*0bbe*/ 	.byte	0x04
	.zero		1


	//   ....[174]....
        /*0bc0*/ 	.word	0x00004e10
        /*0bc4*/ 	.word	0x000000ff
        /*0bc8*/ 	.word	0x00000000
        /*0bcc*/ 	.short	0x010a
        /*0bce*/ 	.byte	0x04
	.zero		1


	//   ....[175]....
        /*0bd0*/ 	.word	0x00004ea0
        /*0bd4*/ 	.word	0x000000ff
        /*0bd8*/ 	.word	0x00000000
        /*0bdc*/ 	.short	0x010a
        /*0bde*/ 	.byte	0x04
	.zero		1


	//   ....[176]....
        /*0be0*/ 	.word	0x00004f30
        /*0be4*/ 	.word	0x000000ff
        /*0be8*/ 	.word	0x00000000
        /*0bec*/ 	.short	0x010a
        /*0bee*/ 	.byte	0x04
	.zero		1


	//   ....[177]....
        /*0bf0*/ 	.word	0x00004fc0
        /*0bf4*/ 	.word	0x000000ff
        /*0bf8*/ 	.word	0x00000000
        /*0bfc*/ 	.short	0x010a
        /*0bfe*/ 	.byte	0x04
	.zero		1


	//   ....[178]....
        /*0c00*/ 	.word	0x00005050
        /*0c04*/ 	.word	0x000000ff
        /*0c08*/ 	.word	0x00000000
        /*0c0c*/ 	.short	0x010a
        /*0c0e*/ 	.byte	0x04
	.zero		1


	//   ....[179]....
        /*0c10*/ 	.word	0x000050e0
        /*0c14*/ 	.word	0x000000ff
        /*0c18*/ 	.word	0x00000000
        /*0c1c*/ 	.short	0x010a
        /*0c1e*/ 	.byte	0x04
	.zero		1


	//   ....[180]....
        /*0c20*/ 	.word	0x00005180
        /*0c24*/ 	.word	0x00000000
        /*0c28*/ 	.word	0x00000000
        /*0c2c*/ 	.short	0x010a
        /*0c2e*/ 	.byte	0xff
	.zero		1


	//   ....[181]....
        /*0c30*/ 	.word	0x000052b0
        /*0c34*/ 	.word	0x000000ff
        /*0c38*/ 	.word	0x00000388
        /*0c3c*/ 	.short	0x010a
        /*0c3e*/ 	.byte	0x28
	.zero		1


	//   ....[182]....
        /*0c40*/ 	.word	0x00005350
        /*0c44*/ 	.word	0x000000ff
        /*0c48*/ 	.word	0x00000380
        /*0c4c*/ 	.short	0x010a
        /*0c4e*/ 	.byte	0x28
	.zero		1


	//   ....[183]....
        /*0c50*/ 	.word	0x000053f0
        /*0c54*/ 	.word	0x000000ff
        /*0c58*/ 	.word	0x00000000
        /*0c5c*/ 	.short	0x0101
        /*0c5e*/ 	.byte	0x06
	.zero		1


	//   ....[184]....
        /*0c60*/ 	.word	0x00005430
        /*0c64*/ 	.word	0x000000ff
        /*0c68*/ 	.word	0x00000388
        /*0c6c*/ 	.short	0x0106
        /*0c6e*/ 	.byte	0x28
	.zero		1


	//   ....[185]....
        /*0c70*/ 	.word	0x00005470
        /*0c74*/ 	.word	0x00000000
        /*0c78*/ 	.word	0x00000388
        /*0c7c*/ 	.short	0x010a
        /*0c7e*/ 	.byte	0xff
	.zero		1


	//   ....[186]....
        /*0c80*/ 	.word	0x00005960
        /*0c84*/ 	.word	0x000000ff
        /*0c88*/ 	.word	0x00000380
        /*0c8c*/ 	.short	0x010a
        /*0c8e*/ 	.byte	0x07
	.zero		1


	//   ....[187]....
        /*0c90*/ 	.word	0x00005a10
        /*0c94*/ 	.word	0x000000ff
        /*0c98*/ 	.word	0x00000000
        /*0c9c*/ 	.short	0x0101
        /*0c9e*/ 	.byte	0x05
	.zero		1


	//   ....[188]....
        /*0ca0*/ 	.word	0x00005a20
        /*0ca4*/ 	.word	0x000000ff
        /*0ca8*/ 	.word	0x000003a0
        /*0cac*/ 	.short	0x010a
        /*0cae*/ 	.byte	0x09
	.zero		1


	//   ....[189]....
        /*0cb0*/ 	.word	0x00005ab0
        /*0cb4*/ 	.word	0x000000ff
        /*0cb8*/ 	.word	0x00000000
        /*0cbc*/ 	.short	0x010a
        /*0cbe*/ 	.byte	0x04
	.zero		1


	//   ....[190]....
        /*0cc0*/ 	.word	0x00005b50
        /*0cc4*/ 	.word	0x000000ff
        /*0cc8*/ 	.word	0x00000000
        /*0ccc*/ 	.short	0x010a
        /*0cce*/ 	.byte	0x08
	.zero		1


	//   ....[191]....
        /*0cd0*/ 	.word	0x00005c80
        /*0cd4*/ 	.word	0x000000ff
        /*0cd8*/ 	.word	0x00000000
        /*0cdc*/ 	.short	0x010a
        /*0cde*/ 	.byte	0x04
	.zero		1


	//   ....[192]....
        /*0ce0*/ 	.word	0x00005e50
        /*0ce4*/ 	.word	0x000000ff
        /*0ce8*/ 	.word	0x00000000
        /*0cec*/ 	.short	0x010a
        /*0cee*/ 	.byte	0x05
	.zero		1


	//   ....[193]....
        /*0cf0*/ 	.word	0x00005ee0
        /*0cf4*/ 	.word	0x000000ff
        /*0cf8*/ 	.word	0x00000000
        /*0cfc*/ 	.short	0x010a
        /*0cfe*/ 	.byte	0x06
	.zero		1


	//   ....[194]....
        /*0d00*/ 	.word	0x00006410
        /*0d04*/ 	.word	0x000000ff
        /*0d08*/ 	.word	0x00000380
        /*0d0c*/ 	.short	0x010a
        /*0d0e*/ 	.byte	0x10
	.zero		1


	//   ....[195]....
        /*0d10*/ 	.word	0x000064e0
        /*0d14*/ 	.word	0x000000ff
        /*0d18*/ 	.word	0x00000000
        /*0d1c*/ 	.short	0x0101
        /*0d1e*/ 	.byte	0x12
	.zero		1


	//   ....[196]....
        /*0d20*/ 	.word	0x00006800
        /*0d24*/ 	.word	0x000000ff
        /*0d28*/ 	.word	0x00000378
        /*0d2c*/ 	.short	0x010a
        /*0d2e*/ 	.byte	0x10
	.zero		1


	//   ....[197]....
        /*0d30*/ 	.word	0x00006980
        /*0d34*/ 	.word	0x000000ff
        /*0d38*/ 	.word	0x00000368
        /*0d3c*/ 	.short	0x010a
        /*0d3e*/ 	.byte	0x10
	.zero		1


	//   ....[198]....
        /*0d40*/ 	.word	0x000070e0
        /*0d44*/ 	.word	0x000000ff
        /*0d48*/ 	.word	0x00000360
        /*0d4c*/ 	.short	0x010b
        /*0d4e*/ 	.byte	0x10
	.zero		1


	//   ....[199]....
        /*0d50*/ 	.word	0x00007110
        /*0d54*/ 	.word	0x000000ff
        /*0d58*/ 	.word	0x00000000
        /*0d5c*/ 	.short	0x0101
        /*0d5e*/ 	.byte	0x28
	.zero		1


	//   ....[200]....
        /*0d60*/ 	.word	0x000071a0
        /*0d64*/ 	.word	0x00000000
        /*0d68*/ 	.word	0x00000368
        /*0d6c*/ 	.short	0x010a
        /*0d6e*/ 	.byte	0xff
	.zero		1


	//   ....[201]....
        /*0d70*/ 	.word	0x00007550
        /*0d74*/ 	.word	0x000000ff
        /*0d78*/ 	.word	0x00000380
        /*0d7c*/ 	.short	0x010a
        /*0d7e*/ 	.byte	0x2b
	.zero		1


	//   ....[202]....
        /*0d80*/ 	.word	0x00007670
        /*0d84*/ 	.word	0x000000ff
        /*0d88*/ 	.word	0x00000000
        /*0d8c*/ 	.short	0x0101
        /*0d8e*/ 	.byte	0x04
	.zero		1


	//   ....[203]....
        /*0d90*/ 	.word	0x00007ff0
        /*0d94*/ 	.word	0x000000ff
        /*0d98*/ 	.word	0x00000360
        /*0d9c*/ 	.short	0x010a
        /*0d9e*/ 	.byte	0x2b
	.zero		1


	//   ....[204]....
        /*0da0*/ 	.word	0x00008000
        /*0da4*/ 	.word	0x0000005c
        /*0da8*/ 	.word	0x00000390
        /*0dac*/ 	.short	0x010a
        /*0dae*/ 	.byte	0xff
	.zero		1


	//   ....[205]....
        /*0db0*/ 	.word	0x00008150
        /*0db4*/ 	.word	0x000000ff
        /*0db8*/ 	.word	0x00000360
        /*0dbc*/ 	.short	0x010a
        /*0dbe*/ 	.byte	0x2b
	.zero		1


	//   ....[206]....
        /*0dc0*/ 	.word	0x00008230
        /*0dc4*/ 	.word	0x000000ff
        /*0dc8*/ 	.word	0x00000000
        /*0dcc*/ 	.short	0x0101
        /*0dce*/ 	.byte	0x04
	.zero		1


	//   ....[207]....
        /*0dd0*/ 	.word	0x00008290
        /*0dd4*/ 	.word	0x0000005c
        /*0dd8*/ 	.word	0x00000390
        /*0ddc*/ 	.short	0x010a
        /*0dde*/ 	.byte	0xff
	.zero		1


	//   ....[208]....
        /*0de0*/ 	.word	0x00008660
        /*0de4*/ 	.word	0x000000ff
        /*0de8*/ 	.word	0x00000000
        /*0dec*/ 	.short	0x0101
        /*0dee*/ 	.byte	0x05
	.zero		1


	//   ....[209]....
        /*0df0*/ 	.word	0x00009460
        /*0df4*/ 	.word	0x00000003
        /*0df8*/ 	.word	0x000001b0
        /*0dfc*/ 	.short	0x010a
        /*0dfe*/ 	.byte	0xff
	.zero		1


	//   ....[210]....
        /*0e00*/ 	.word	0x000094c0
        /*0e04*/ 	.word	0x00000004
        /*0e08*/ 	.word	0x000001b0
        /*0e0c*/ 	.short	0x010a
        /*0e0e*/ 	.byte	0xff
	.zero		1


	//   ....[211]....
        /*0e10*/ 	.word	0x00009520
        /*0e14*/ 	.word	0x00000002
        /*0e18*/ 	.word	0x00000380
        /*0e1c*/ 	.short	0x010a
        /*0e1e*/ 	.byte	0xff
	.zero		1


	//   ....[212]....
        /*0e20*/ 	.word	0x00009580
        /*0e24*/ 	.word	0x00000000
        /*0e28*/ 	.word	0x00000000
        /*0e2c*/ 	.short	0x010a
        /*0e2e*/ 	.byte	0xff
	.zero		1


	//   ....[213]....
        /*0e30*/ 	.word	0x000095e0
        /*0e34*/ 	.word	0x00000000
        /*0e38*/ 	.word	0x00000000
        /*0e3c*/ 	.short	0x010a
        /*0e3e*/ 	.byte	0xff
	.zero		1


	//   ....[214]....
        /*0e40*/ 	.word	0x00009640
        /*0e44*/ 	.word	0x00000000
        /*0e48*/ 	.word	0x00000000
        /*0e4c*/ 	.short	0x010a
        /*0e4e*/ 	.byte	0xff
	.zero		1


	//   ....[215]....
        /*0e50*/ 	.word	0x000096a0
        /*0e54*/ 	.word	0x00000000
        /*0e58*/ 	.word	0x00000000
        /*0e5c*/ 	.short	0x010a
        /*0e5e*/ 	.byte	0xff
	.zero		1


	//   ....[216]....
        /*0e60*/ 	.word	0x00009700
        /*0e64*/ 	.word	0x00000000
        /*0e68*/ 	.word	0x00000000
        /*0e6c*/ 	.short	0x010a
        /*0e6e*/ 	.byte	0xff
	.zero		1


	//   ....[217]....
        /*0e70*/ 	.word	0x00009760
        /*0e74*/ 	.word	0x00000000
        /*0e78*/ 	.word	0x00000000
        /*0e7c*/ 	.short	0x010a
        /*0e7e*/ 	.byte	0xff
	.zero		1


	//   ....[218]....
        /*0e80*/ 	.word	0x000097c0
        /*0e84*/ 	.word	0x00000000
        /*0e88*/ 	.word	0x00000000
        /*0e8c*/ 	.short	0x010a
        /*0e8e*/ 	.byte	0xff
	.zero		1


	//   ....[219]....
        /*0e90*/ 	.word	0x00009820
        /*0e94*/ 	.word	0x00000000
        /*0e98*/ 	.word	0x00000000
        /*0e9c*/ 	.short	0x010a
        /*0e9e*/ 	.byte	0xff
	.zero		1


	//   ....[220]....
        /*0ea0*/ 	.word	0x00009880
        /*0ea4*/ 	.word	0x00000000
        /*0ea8*/ 	.word	0x00000000
        /*0eac*/ 	.short	0x010a
        /*0eae*/ 	.byte	0xff
	.zero		1


	//   ....[221]....
        /*0eb0*/ 	.word	0x000098e0
        /*0eb4*/ 	.word	0x00000000
        /*0eb8*/ 	.word	0x00000000
        /*0ebc*/ 	.short	0x010a
        /*0ebe*/ 	.byte	0xff
	.zero		1


	//   ....[222]....
        /*0ec0*/ 	.word	0x00009940
        /*0ec4*/ 	.word	0x00000000
        /*0ec8*/ 	.word	0x00000000
        /*0ecc*/ 	.short	0x010a
        /*0ece*/ 	.byte	0xff
	.zero		1


	//   ....[223]....
        /*0ed0*/ 	.word	0x000099a0
        /*0ed4*/ 	.word	0x00000000
        /*0ed8*/ 	.word	0x00000000
        /*0edc*/ 	.short	0x010a
        /*0ede*/ 	.byte	0xff
	.zero		1


	//   ....[224]....
        /*0ee0*/ 	.word	0x00009a00
        /*0ee4*/ 	.word	0x00000000
        /*0ee8*/ 	.word	0x00000000
        /*0eec*/ 	.short	0x010a
        /*0eee*/ 	.byte	0xff
	.zero		1


	//   ....[225]....
        /*0ef0*/ 	.word	0x00009a60
        /*0ef4*/ 	.word	0x00000000
        /*0ef8*/ 	.word	0x00000000
        /*0efc*/ 	.short	0x010a
        /*0efe*/ 	.byte	0xff
	.zero		1


	//   ....[226]....
        /*0f00*/ 	.word	0x00009ac0
        /*0f04*/ 	.word	0x00000000
        /*0f08*/ 	.word	0x00000000
        /*0f0c*/ 	.short	0x010a
        /*0f0e*/ 	.byte	0xff
	.zero		1


	//   ....[227]....
        /*0f10*/ 	.word	0x00009b20
        /*0f14*/ 	.word	0x00000000
        /*0f18*/ 	.word	0x00000000
        /*0f1c*/ 	.short	0x010a
        /*0f1e*/ 	.byte	0xff
	.zero		1


	//   ....[228]....
        /*0f20*/ 	.word	0x00009b80
        /*0f24*/ 	.word	0x00000000
        /*0f28*/ 	.word	0x00000000
        /*0f2c*/ 	.short	0x010a
        /*0f2e*/ 	.byte	0xff
	.zero		1


	//   ....[229]....
        /*0f30*/ 	.word	0x00009be0
        /*0f34*/ 	.word	0x00000000
        /*0f38*/ 	.word	0x00000000
        /*0f3c*/ 	.short	0x010a
        /*0f3e*/ 	.byte	0xff
	.zero		1


	//   ....[230]....
        /*0f40*/ 	.word	0x00009c40
        /*0f44*/ 	.word	0x00000000
        /*0f48*/ 	.word	0x00000000
        /*0f4c*/ 	.short	0x010a
        /*0f4e*/ 	.byte	0xff
	.zero		1


	//   ....[231]....
        /*0f50*/ 	.word	0x00009ca0
        /*0f54*/ 	.word	0x00000000
        /*0f58*/ 	.word	0x00000000
        /*0f5c*/ 	.short	0x010a
        /*0f5e*/ 	.byte	0xff
	.zero		1


	//   ....[232]....
        /*0f60*/ 	.word	0x00009d00
        /*0f64*/ 	.word	0x00000000
        /*0f68*/ 	.word	0x00000000
        /*0f6c*/ 	.short	0x010a
        /*0f6e*/ 	.byte	0xff
	.zero		1


	//   ....[233]....
        /*0f70*/ 	.word	0x00009d60
        /*0f74*/ 	.word	0x00000000
        /*0f78*/ 	.word	0x00000000
        /*0f7c*/ 	.short	0x010a
        /*0f7e*/ 	.byte	0xff
	.zero		1


	//   ....[234]....
        /*0f80*/ 	.word	0x00009dc0
        /*0f84*/ 	.word	0x00000000
        /*0f88*/ 	.word	0x00000000
        /*0f8c*/ 	.short	0x010a
        /*0f8e*/ 	.byte	0xff
	.zero		1


	//   ....[235]....
        /*0f90*/ 	.word	0x00009e20
        /*0f94*/ 	.word	0x00000000
        /*0f98*/ 	.word	0x00000000
        /*0f9c*/ 	.short	0x010a
        /*0f9e*/ 	.byte	0xff
	.zero		1


	//   ....[236]....
        /*0fa0*/ 	.word	0x00009e80
        /*0fa4*/ 	.word	0x00000000
        /*0fa8*/ 	.word	0x00000000
        /*0fac*/ 	.short	0x010a
        /*0fae*/ 	.byte	0xff
	.zero		1


	//   ....[237]....
        /*0fb0*/ 	.word	0x00009ee0
        /*0fb4*/ 	.word	0x00000000
        /*0fb8*/ 	.word	0x00000000
        /*0fbc*/ 	.short	0x010a
        /*0fbe*/ 	.byte	0xff
	.zero		1


	//   ....[238]....
        /*0fc0*/ 	.word	0x00009f40
        /*0fc4*/ 	.word	0x00000000
        /*0fc8*/ 	.word	0x00000000
        /*0fcc*/ 	.short	0x010a
        /*0fce*/ 	.byte	0xff
	.zero		1


	//   ....[239]....
        /*0fd0*/ 	.word	0x00009fa0
        /*0fd4*/ 	.word	0x00000000
        /*0fd8*/ 	.word	0x00000000
        /*0fdc*/ 	.short	0x010a
        /*0fde*/ 	.byte	0xff
	.zero		1


	//   ....[240]....
        /*0fe0*/ 	.word	0x0000a000
        /*0fe4*/ 	.word	0x00000000
        /*0fe8*/ 	.word	0x00000000
        /*0fec*/ 	.short	0x010a
        /*0fee*/ 	.byte	0xff
	.zero		1


	//   ....[241]....
        /*0ff0*/ 	.word	0x0000a060
        /*0ff4*/ 	.word	0x00000000
        /*0ff8*/ 	.word	0x00000000
        /*0ffc*/ 	.short	0x010a
        /*0ffe*/ 	.byte	0xff
	.zero		1


	//   ....[242]....
        /*1000*/ 	.word	0x0000a0c0
        /*1004*/ 	.word	0x00000000
        /*1008*/ 	.word	0x00000000
        /*100c*/ 	.short	0x010a
        /*100e*/ 	.byte	0xff
	.zero		1


	//   ....[243]....
        /*1010*/ 	.word	0x0000a120
        /*1014*/ 	.word	0x00000000
        /*1018*/ 	.word	0x00000000
        /*101c*/ 	.short	0x010a
        /*101e*/ 	.byte	0xff
	.zero		1


	//   ....[244]....
        /*1020*/ 	.word	0x0000a180
        /*1024*/ 	.word	0x00000000
        /*1028*/ 	.word	0x00000000
        /*102c*/ 	.short	0x010a
        /*102e*/ 	.byte	0xff
	.zero		1


	//   ....[245]....
        /*1030*/ 	.word	0x0000a1e0
        /*1034*/ 	.word	0x00000000
        /*1038*/ 	.word	0x00000000
        /*103c*/ 	.short	0x010a
        /*103e*/ 	.byte	0xff
	.zero		1


	//   ....[246]....
        /*1040*/ 	.word	0x0000a240
        /*1044*/ 	.word	0x00000000
        /*1048*/ 	.word	0x00000000
        /*104c*/ 	.short	0x010a
        /*104e*/ 	.byte	0xff
	.zero		1


	//   ....[247]....
        /*1050*/ 	.word	0x0000a2a0
        /*1054*/ 	.word	0x00000000
        /*1058*/ 	.word	0x00000000
        /*105c*/ 	.short	0x010a
        /*105e*/ 	.byte	0xff
	.zero		1


	//   ....[248]....
        /*1060*/ 	.word	0x0000a300
        /*1064*/ 	.word	0x00000000
        /*1068*/ 	.word	0x00000000
        /*106c*/ 	.short	0x010a
        /*106e*/ 	.byte	0xff
	.zero		1


	//   ....[249]....
        /*1070*/ 	.word	0x0000a360
        /*1074*/ 	.word	0x00000000
        /*1078*/ 	.word	0x00000000
        /*107c*/ 	.short	0x010a
        /*107e*/ 	.byte	0xff
	.zero		1


	//   ....[250]....
        /*1080*/ 	.word	0x0000a3c0
        /*1084*/ 	.word	0x00000000
        /*1088*/ 	.word	0x00000000
        /*108c*/ 	.short	0x010a
        /*108e*/ 	.byte	0xff
	.zero		1


	//   ....[251]....
        /*1090*/ 	.word	0x0000a420
        /*1094*/ 	.word	0x00000000
        /*1098*/ 	.word	0x00000000
        /*109c*/ 	.short	0x010a
        /*109e*/ 	.byte	0xff
	.zero		1


	//   ....[252]....
        /*10a0*/ 	.word	0x0000a480
        /*10a4*/ 	.word	0x00000000
        /*10a8*/ 	.word	0x00000000
        /*10ac*/ 	.short	0x010a
        /*10ae*/ 	.byte	0xff
	.zero		1


	//   ....[253]....
        /*10b0*/ 	.word	0x0000a4e0
        /*10b4*/ 	.word	0x00000000
        /*10b8*/ 	.word	0x00000000
        /*10bc*/ 	.short	0x010a
        /*10be*/ 	.byte	0xff
	.zero		1


	//   ....[254]....
        /*10c0*/ 	.word	0x0000a540
        /*10c4*/ 	.word	0x00000000
        /*10c8*/ 	.word	0x00000000
        /*10cc*/ 	.short	0x010a
        /*10ce*/ 	.byte	0xff
	.zero		1


	//   ....[255]....
        /*10d0*/ 	.word	0x0000a5a0
        /*10d4*/ 	.word	0x00000000
        /*10d8*/ 	.word	0x00000000
        /*10dc*/ 	.short	0x010a
        /*10de*/ 	.byte	0xff
	.zero		1


	//   ....[0]....
        /*10e0*/ 	.word	0x0000a600
        /*10e4*/ 	.word	0x00000000
        /*10e8*/ 	.word	0x00000000
        /*10ec*/ 	.short	0x010a
        /*10ee*/ 	.byte	0xff
	.zero		1


	//   ....[1]....
        /*10f0*/ 	.word	0x0000a660
        /*10f4*/ 	.word	0x00000000
        /*10f8*/ 	.word	0x00000000
        /*10fc*/ 	.short	0x010a
        /*10fe*/ 	.byte	0xff
	.zero		1


	//   ....[2]....
        /*1100*/ 	.word	0x0000a6c0
        /*1104*/ 	.word	0x00000000
        /*1108*/ 	.word	0x00000000
        /*110c*/ 	.short	0x010a
        /*110e*/ 	.byte	0xff
	.zero		1


	//   ....[3]....
        /*1110*/ 	.word	0x0000a720
        /*1114*/ 	.word	0x00000000
        /*1118*/ 	.word	0x00000000
        /*111c*/ 	.short	0x010a
        /*111e*/ 	.byte	0xff
	.zero		1


	//   ....[4]....
        /*1120*/ 	.word	0x0000a780
        /*1124*/ 	.word	0x00000000
        /*1128*/ 	.word	0x00000000
        /*112c*/ 	.short	0x010a
        /*112e*/ 	.byte	0xff
	.zero		1


	//   ....[5]....
        /*1130*/ 	.word	0x0000a7e0
        /*1134*/ 	.word	0x00000000
        /*1138*/ 	.word	0x00000000
        /*113c*/ 	.short	0x010a
        /*113e*/ 	.byte	0xff
	.zero		1


	//   ....[6]....
        /*1140*/ 	.word	0x0000a840
        /*1144*/ 	.word	0x00000000
        /*1148*/ 	.word	0x00000000
        /*114c*/ 	.short	0x010a
        /*114e*/ 	.byte	0xff
	.zero		1


	//   ....[7]....
        /*1150*/ 	.word	0x0000a8a0
        /*1154*/ 	.word	0x00000000
        /*1158*/ 	.word	0x00000000
        /*115c*/ 	.short	0x010a
        /*115e*/ 	.byte	0xff
	.zero		1


	//   ....[8]....
        /*1160*/ 	.word	0x0000a900
        /*1164*/ 	.word	0x00000000
        /*1168*/ 	.word	0x00000000
        /*116c*/ 	.short	0x010a
        /*116e*/ 	.byte	0xff
	.zero		1


	//   ....[9]....
        /*1170*/ 	.word	0x0000a960
        /*1174*/ 	.word	0x00000004
        /*1178*/ 	.word	0x00000388
        /*117c*/ 	.short	0x010a
        /*117e*/ 	.byte	0xff
	.zero		1


	//   ....[10]....
        /*1180*/ 	.word	0x0000a9c0
        /*1184*/ 	.word	0x00000004
        /*1188*/ 	.word	0x00000380
        /*118c*/ 	.short	0x010a
        /*118e*/ 	.byte	0xff
	.zero		1


	//   ....[11]....
        /*1190*/ 	.word	0x0000aa20
        /*1194*/ 	.word	0x00000000
        /*1198*/ 	.word	0x00000380
        /*119c*/ 	.short	0x010a
        /*119e*/ 	.byte	0xff
	.zero		1


	//   ....[12]....
        /*11a0*/ 	.word	0x0000aa80
        /*11a4*/ 	.word	0x00000005
        /*11a8*/ 	.word	0x000003a0
        /*11ac*/ 	.short	0x010a
        /*11ae*/ 	.byte	0xff
	.zero		1


	//   ....[13]....
        /*11b0*/ 	.word	0x0000aae0
        /*11b4*/ 	.word	0x00000000
        /*11b8*/ 	.word	0x00000000
        /*11bc*/ 	.short	0x010a
        /*11be*/ 	.byte	0xff
	.zero		1


	//   ....[14]....
        /*11c0*/ 	.word	0x0000ab40
        /*11c4*/ 	.word	0x00000000
        /*11c8*/ 	.word	0x00000000
        /*11cc*/ 	.short	0x010a
        /*11ce*/ 	.byte	0xff
	.zero		1


	//   ....[15]....
        /*11d0*/ 	.word	0x0000aba0
        /*11d4*/ 	.word	0x00000000
        /*11d8*/ 	.word	0x00000000
        /*11dc*/ 	.short	0x010a
        /*11de*/ 	.byte	0xff
	.zero		1


	//   ....[16]....
        /*11e0*/ 	.word	0x0000ac00
        /*11e4*/ 	.word	0x00000000
        /*11e8*/ 	.word	0x00000380
        /*11ec*/ 	.short	0x010a
        /*11ee*/ 	.byte	0xff
	.zero		1


	//   ....[17]....
        /*11f0*/ 	.word	0x0000ac60
        /*11f4*/ 	.word	0x00000000
        /*11f8*/ 	.word	0x00000378
        /*11fc*/ 	.short	0x010a
        /*11fe*/ 	.byte	0xff
	.zero		1


	//   ....[18]....
        /*1200*/ 	.word	0x0000acc0
        /*1204*/ 	.word	0x0000000c
        /*1208*/ 	.word	0x00000368
        /*120c*/ 	.short	0x010a
        /*120e*/ 	.byte	0xff
	.zero		1


	//   ....[19]....
        /*1210*/ 	.word	0x0000ad20
        /*1214*/ 	.word	0x00000000
        /*1218*/ 	.word	0x00000380
        /*121c*/ 	.short	0x010a
        /*121e*/ 	.byte	0xff
	.zero		1


	//   ....[20]....
        /*1220*/ 	.word	0x0000ad80
        /*1224*/ 	.word	0x00000000
        /*1228*/ 	.word	0x00000360
        /*122c*/ 	.short	0x010a
        /*122e*/ 	.byte	0xff
	.zero		1


	//   ....[21]....
        /*1230*/ 	.word	0x0000add0
        /*1234*/ 	.word	0x0000005c
        /*1238*/ 	.word	0x00000390
        /*123c*/ 	.short	0x010a
        /*123e*/ 	.byte	0xff
	.zero		1


	//----- nvinfo : EIATTR_NUM_MBARRIERS
	.align		4
.L_47:
        /*1240*/ 	.byte	0x03, 0x38
        /*1242*/ 	.short	0x0076


	//----- nvinfo : EIATTR_EXIT_INSTR_OFFSETS
	.align		4
        /*1244*/ 	.byte	0x04, 0x1c
        /*1246*/ 	.short	(.L_49 - .L_48)


	//   ....[0]....
.L_48:
        /*1248*/ 	.word	0x000051b0


	//   ....[1]....
        /*124c*/ 	.word	0x00005440


	//   ....[2]....
        /*1250*/ 	.word	0x000054a0


	//   ....[3]....
        /*1254*/ 	.word	0x00006150


	//   ....[4]....
        /*1258*/ 	.word	0x000071d0


	//   ....[5]....
        /*125c*/ 	.word	0x00007210


	//   ....[6]....
        /*1260*/ 	.word	0x00009440


	//----- nvinfo : EIATTR_MAX_THREADS
	.align		4
.L_49:
        /*1264*/ 	.byte	0x04, 0x05
        /*1266*/ 	.short	(.L_51 - .L_50)
.L_50:
        /*1268*/ 	.word	0x00000100
        /*126c*/ 	.word	0x00000001
        /*1270*/ 	.word	0x00000001


	//----- nvinfo : EIATTR_CRS_STACK_SIZE
	.align		4
.L_51:
        /*1274*/ 	.byte	0x04, 0x1e
        /*1276*/ 	.short	(.L_53 - .L_52)
.L_52:
        /*1278*/ 	.word	0x00000000


	//----- nvinfo : EIATTR_CBANK_PARAM_SIZE
	.align		4
.L_53:
        /*127c*/ 	.byte	0x03, 0x19
        /*127e*/ 	.short	0x0900


	//----- nvinfo : EIATTR_PARAM_CBANK
	.align		4
        /*1280*/ 	.byte	0x04, 0x0a
        /*1282*/ 	.short	(.L_55 - .L_54)
	.align		4
.L_54:
        /*1284*/ 	.word	index@(.nv.constant0._ZN7cutlass13device_kernelINS_4conv6kernel13ConvUniversalINS1_16ConvProblemShapeILNS1_8OperatorE2ELi3EEENS1_10collective14CollectiveConvINS1_47MainloopSm100TmaUmmaWarpSpecializedImplicitGemmILS5_2ELi54ELi3ELi1ELi2EN4cute5tupleIJNSA_1CILi2EEENSC_ILi1EEESE_EEEEENSB_IJNSC_ILi64EEENSB_IJSH_EEENSB_IJNSC_ILi32EEEEEEEEENS_12float_e4m3_tESM_NSA_8TiledMMAINSA_8MMA_AtomIJNSA_10MMA_TraitsINSA_19SM100_MMA_F8F6F4_SSEJSM_SM_fSH_SH_NSA_17integral_constantINSA_4UMMA5MajorELST_1EEESU_NSR_INSS_7ScaleInELSV_0EEESW_EEEEEENSA_6LayoutINSB_IJSE_SE_SE_EEENSB_IJNSC_ILi0EEES11_S11_EEEEENSB_IJNSA_10UnderscoreES14_S14_EEEEENS7_6detail27Sm100ImplicitGemmTileTraitsINSA_13SM90_TMA_LOADENSA_14ComposedLayoutINSA_7SwizzleILi2ELi4ELi3EEENSA_18smem_ptr_flag_bitsILi8EEENSZ_INSB_IJSH_NSC_ILi8EEEEEENSB_IJSE_SH_EEEEEEEvEENS18_INSA_30SM90_TMA_LOAD_IM2COL_MULTICASTES1J_vEEEENS_8epilogue10collective18CollectiveEpilogueINS1O_23Sm100TmaWarpSpecializedILi1ELi1ELi32ELb0ELb0EEEJSL_NSB_IJNSZ_ISH_SE_EES1T_EEESM_NSB_IJlNSB_IJSE_lllEEES11_EEESM_S1W_NS1O_6fusion15FusionCallbacksIS1S_NS1X_17LinearCombinationISM_fSM_fLNS_15FloatRoundStyleE2EEESL_S1U_JEEENSA_5SM1004TMEM4LOAD26SM100_TMEM_LOAD_16dp32b32xES19_NS1A_IS1C_S1E_NSZ_INSB_IJS1F_SH_EEENSB_IJSH_SE_EEEEEEENSA_39AutoVectorizingCopyWithAssumedAlignmentILi128EEENSA_14SM90_TMA_STOREES2A_S2C_S2C_EEEvvEEEEvNT_6ParamsE)
        /*1288*/ 	.short	0x0380
        /*128a*/ 	.short	0x0900


	//----- nvinfo : EIATTR_SW_WAR
	.align		4
.L_55:
        /*128c*/ 	.byte	0x04, 0x36
        /*128e*/ 	.short	(.L_57 - .L_56)
.L_56:
        /*1290*/ 	.word	0x00000008
.L_57:


//--------------------- .nv.callgraph             --------------------------
	.section	.nv.callgraph,"",@"SHT_CUDA_CALLGRAPH"
	.align	4
	.sectionentsize	8
	.align		4
        /*0000*/ 	.word	0x00000000
	.align		4
        /*0004*/ 	.word	0xffffffff
	.align		4
        /*0008*/ 	.word	index@(_ZN7cutlass13device_kernelINS_4conv6kernel13ConvUniversalINS1_16ConvProblemShapeILNS1_8OperatorE2ELi3EEENS1_10collective14CollectiveConvINS1_47MainloopSm100TmaUmmaWarpSpecializedImplicitGemmILS5_2ELi54ELi3ELi1ELi2EN4cute5tupleIJNSA_1CILi2EEENSC_ILi1EEESE_EEEEENSB_IJNSC_ILi64EEENSB_IJSH_EEENSB_IJNSC_ILi32EEEEEEEEENS_12float_e4m3_tESM_NSA_8TiledMMAINSA_8MMA_AtomIJNSA_10MMA_TraitsINSA_19SM100_MMA_F8F6F4_SSEJSM_SM_fSH_SH_NSA_17integral_constantINSA_4UMMA5MajorELST_1EEESU_NSR_INSS_7ScaleInELSV_0EEESW_EEEEEENSA_6LayoutINSB_IJSE_SE_SE_EEENSB_IJNSC_ILi0EEES11_S11_EEEEENSB_IJNSA_10UnderscoreES14_S14_EEEEENS7_6detail27Sm100ImplicitGemmTileTraitsINSA_13SM90_TMA_LOADENSA_14ComposedLayoutINSA_7SwizzleILi2ELi4ELi3EEENSA_18smem_ptr_flag_bitsILi8EEENSZ_INSB_IJSH_NSC_ILi8EEEEEENSB_IJSE_SH_EEEEEEEvEENS18_INSA_30SM90_TMA_LOAD_IM2COL_MULTICASTES1J_vEEEENS_8epilogue10collective18CollectiveEpilogueINS1O_23Sm100TmaWarpSpecializedILi1ELi1ELi32ELb0ELb0EEEJSL_NSB_IJNSZ_ISH_SE_EES1T_EEESM_NSB_IJlNSB_IJSE_lllEEES11_EEESM_S1W_NS1O_6fusion15FusionCallbacksIS1S_NS1X_17LinearCombinationISM_fSM_fLNS_15FloatRoundStyleE2EEESL_S1U_JEEENSA_5SM1004TMEM4LOAD26SM100_TMEM_LOAD_16dp32b32xES19_NS1A_IS1C_S1E_NSZ_INSB_IJS1F_SH_EEENSB_IJSH_SE_EEEEEEENSA_39AutoVectorizingCopyWithAssumedAlignmentILi128EEENSA_14SM90_TMA_STOREES2A_S2C_S2C_EEEvvEEEEvNT_6ParamsE)
	.align		4
        /*000c*/ 	.word	index@(__assertfail)
	.align		4
        /*0010*/ 	.word	0x00000000
	.align		4
        /*0014*/ 	.word	0xfffffffe
	.align		4
        /*0018*/ 	.word	0x00000000
	.align		4
        /*001c*/ 	.word	0xfffffffd
	.align		4
        /*0020*/ 	.word	0x00000000
	.align		4
        /*0024*/ 	.word	0xfffffffc


//--------------------- .nv.constant4             --------------------------
	.section	.nv.constant4,"a",@progbits
	.align	8
	.align		8
.nv.constant4:
        /*0000*/ 	.dword	__assertfail
	.align		8
        /*0008*/ 	.dword	__unnamed_1
	.align		8
        /*0010*/ 	.dword	__unnamed_2
	.align		8
        /*0018*/ 	.dword	_ZN39_INTERNAL_91e35dfe_4_k_cu_25651c7a_39474cuda3std3__45__cpo5beginE
	.align		8
        /*0020*/ 	.dword	_ZN39_INTERNAL_91e35dfe_4_k_cu_25651c7a_39474cuda3std3__45__cpo3endE
	.align		8
        /*0028*/ 	.dword	_ZN39_INTERNAL_91e35dfe_4_k_cu_25651c7a_39474cuda3std3__45__cpo6cbeginE
	.align		8
        /*0030*/ 	.dword	_ZN39_INTERNAL_91e35dfe_4_k_cu_25651c7a_39474cuda3std3__45__cpo4cendE
	.align		8
        /*0038*/ 	.dword	_ZN39_INTERNAL_91e35dfe_4_k_cu_25651c7a_39474cuda3std3__441_GLOBAL__N__91e35dfe_4_k_cu_25651c7a_39476ignoreE
	.align		8
        /*0040*/ 	.dword	_ZN39_INTERNAL_91e35dfe_4_k_cu_25651c7a_39474cuda3std3__419piecewise_constructE
	.align		8
        /*0048*/ 	.dword	_ZN39_INTERNAL_91e35dfe_4_k_cu_25651c7a_39474cuda3std3__48in_placeE
	.align		8
        /*0050*/ 	.dword	_ZN39_INTERNAL_91e35dfe_4_k_cu_25651c7a_39474cuda3std6ranges3__45__cpo4swapE
	.align		8
        /*0058*/ 	.dword	_ZN39_INTERNAL_91e35dfe_4_k_cu_25651c7a_39474cuda3std6ranges3__45__cpo9iter_moveE
	.align		8
        /*0060*/ 	.dword	_ZN39_INTERNAL_91e35dfe_4_k_cu_25651c7a_39474cute7productE
	.align		8
        /*0068*/ 	.dword	_ZN39_INTERNAL_91e35dfe_4_k_cu_25651c7a_39474cute1_E
	.align		8
        /*0070*/ 	.dword	$str$27
	.align		8
        /*0078*/ 	.dword	$str$28
	.align		8
        /*0080*/ 	.dword	$str$29
	.align		8
        /*0088*/ 	.dword	$str$30


//--------------------- .text._ZN7cutlass13device_kernelINS_4conv6kernel13ConvUniversalINS1_16ConvProblemShapeILNS1_8OperatorE2ELi3EEENS1_10collective14CollectiveConvINS1_47MainloopSm100TmaUmmaWarpSpecializedImplicitGemmILS5_2ELi54ELi3ELi1ELi2EN4cute5tupleIJNSA_1CILi2EEENSC_ILi1EEESE_EEEEENSB_IJNSC_ILi64EEENSB_IJSH_EEENSB_IJNSC_ILi32EEEEEEEEENS_12float_e4m3_tESM_NSA_8TiledMMAINSA_8MMA_AtomIJNSA_10MMA_TraitsINSA_19SM100_MMA_F8F6F4_SSEJSM_SM_fSH_SH_NSA_17integral_constantINSA_4UMMA5MajorELST_1EEESU_NSR_INSS_7ScaleInELSV_0EEESW_EEEEEENSA_6LayoutINSB_IJSE_SE_SE_EEENSB_IJNSC_ILi0EEES11_S11_EEEEENSB_IJNSA_10UnderscoreES14_S14_EEEEENS7_6detail27Sm100ImplicitGemmTileTraitsINSA_13SM90_TMA_LOADENSA_14ComposedLayoutINSA_7SwizzleILi2ELi4ELi3EEENSA_18smem_ptr_flag_bitsILi8EEENSZ_INSB_IJSH_NSC_ILi8EEEEEENSB_IJSE_SH_EEEEEEEvEENS18_INSA_30SM90_TMA_LOAD_IM2COL_MULTICASTES1J_vEEEENS_8epilogue10collective18CollectiveEpilogueINS1O_23Sm100TmaWarpSpecializedILi1ELi1ELi32ELb0ELb0EEEJSL_NSB_IJNSZ_ISH_SE_EES1T_EEESM_NSB_IJlNSB_IJSE_lllEEES11_EEESM_S1W_NS1O_6fusion15FusionCallbacksIS1S_NS1X_17LinearCombinationISM_fSM_fLNS_15FloatRoundStyleE2EEESL_S1U_JEEENSA_5SM1004TMEM4LOAD26SM100_TMEM_LOAD_16dp32b32xES19_NS1A_IS1C_S1E_NSZ_INSB_IJS1F_SH_EEENSB_IJSH_SE_EEEEEEENSA_39AutoVectorizingCopyWithAssumedAlignmentILi128EEENSA_14SM90_TMA_STOREES2A_S2C_S2C_EEEvvEEEEvNT_6ParamsE --------------------------
	.section	.text._ZN7cutlass13device_kernelINS_4conv6kernel13ConvUniversalINS1_16ConvProblemShapeILNS1_8OperatorE2ELi3EEENS1_10collective14CollectiveConvINS1_47MainloopSm100TmaUmmaWarpSpecializedImplicitGemmILS5_2ELi54ELi3ELi1ELi2EN4cute5tupleIJNSA_1CILi2EEENSC_ILi1EEESE_EEEEENSB_IJNSC_ILi64EEENSB_IJSH_EEENSB_IJNSC_ILi32EEEEEEEEENS_12float_e4m3_tESM_NSA_8TiledMMAINSA_8MMA_AtomIJNSA_10MMA_TraitsINSA_19SM100_MMA_F8F6F4_SSEJSM_SM_fSH_SH_NSA_17integral_constantINSA_4UMMA5MajorELST_1EEESU_NSR_INSS_7ScaleInELSV_0EEESW_EEEEEENSA_6LayoutINSB_IJSE_SE_SE_EEENSB_IJNSC_ILi0EEES11_S11_EEEEENSB_IJNSA_10UnderscoreES14_S14_EEEEENS7_6detail27Sm100ImplicitGemmTileTraitsINSA_13SM90_TMA_LOADENSA_14ComposedLayoutINSA_7SwizzleILi2ELi4ELi3EEENSA_18smem_ptr_flag_bitsILi8EEENSZ_INSB_IJSH_NSC_ILi8EEEEEENSB_IJSE_SH_EEEEEEEvEENS18_INSA_30SM90_TMA_LOAD_IM2COL_MULTICASTES1J_vEEEENS_8epilogue10collective18CollectiveEpilogueINS1O_23Sm100TmaWarpSpecializedILi1ELi1ELi32ELb0ELb0EEEJSL_NSB_IJNSZ_ISH_SE_EES1T_EEESM_NSB_IJlNSB_IJSE_lllEEES11_EEESM_S1W_NS1O_6fusion15FusionCallbacksIS1S_NS1X_17LinearCombinationISM_fSM_fLNS_15FloatRoundStyleE2EEESL_S1U_JEEENSA_5SM1004TMEM4LOAD26SM100_TMEM_LOAD_16dp32b32xES19_NS1A_IS1C_S1E_NSZ_INSB_IJS1F_SH_EEENSB_IJSH_SE_EEEEEEENSA_39AutoVectorizingCopyWithAssumedAlignmentILi128EEENSA_14SM90_TMA_STOREES2A_S2C_S2C_EEEvvEEEEvNT_6ParamsE,"ax",@progbits
	.align	128
.text._ZN7cutlass13device_kernelINS_4conv6kernel13ConvUniversalINS1_16ConvProblemShapeILNS1_8OperatorE2ELi3EEENS1_10collective14CollectiveConvINS1_47MainloopSm100TmaUmmaWarpSpecializedImplicitGemmILS5_2ELi54ELi3ELi1ELi2EN4cute5tupleIJNSA_1CILi2EEENSC_ILi1EEESE_EEEEENSB_IJNSC_ILi64EEENSB_IJSH_EEENSB_IJNSC_ILi32EEEEEEEEENS_12float_e4m3_tESM_NSA_8TiledMMAINSA_8MMA_AtomIJNSA_10MMA_TraitsINSA_19SM100_MMA_F8F6F4_SSEJSM_SM_fSH_SH_NSA_17integral_constantINSA_4UMMA5MajorELST_1EEESU_NSR_INSS_7ScaleInELSV_0EEESW_EEEEEENSA_6LayoutINSB_IJSE_SE_SE_EEENSB_IJNSC_ILi0EEES11_S11_EEEEENSB_IJNSA_10UnderscoreES14_S14_EEEEENS7_6detail27Sm100ImplicitGemmTileTraitsINSA_13SM90_TMA_LOADENSA_14ComposedLayoutINSA_7SwizzleILi2ELi4ELi3EEENSA_18smem_ptr_flag_bitsILi8EEENSZ_INSB_IJSH_NSC_ILi8EEEEEENSB_IJSE_SH_EEEEEEEvEENS18_INSA_30SM90_TMA_LOAD_IM2COL_MULTICASTES1J_vEEEENS_8epilogue10collective18CollectiveEpilogueINS1O_23Sm100TmaWarpSpecializedILi1ELi1ELi32ELb0ELb0EEEJSL_NSB_IJNSZ_ISH_SE_EES1T_EEESM_NSB_IJlNSB_IJSE_lllEEES11_EEESM_S1W_NS1O_6fusion15FusionCallbacksIS1S_NS1X_17LinearCombinationISM_fSM_fLNS_15FloatRoundStyleE2EEESL_S1U_JEEENSA_5SM1004TMEM4LOAD26SM100_TMEM_LOAD_16dp32b32xES19_NS1A_IS1C_S1E_NSZ_INSB_IJS1F_SH_EEENSB_IJSH_SE_EEEEEEENSA_39AutoVectorizingCopyWithAssumedAlignmentILi128EEENSA_14SM90_TMA_STOREES2A_S2C_S2C_EEEvvEEEEvNT_6ParamsE:
        .type           _ZN7cutlass13device_kernelINS_4conv6kernel13ConvUniversalINS1_16ConvProblemShapeILNS1_8OperatorE2ELi3EEENS1_10collective14CollectiveConvINS1_47MainloopSm100TmaUmmaWarpSpecializedImplicitGemmILS5_2ELi54ELi3ELi1ELi2EN4cute5tupleIJNSA_1CILi2EEENSC_ILi1EEESE_EEEEENSB_IJNSC_ILi64EEENSB_IJSH_EEENSB_IJNSC_ILi32EEEEEEEEENS_12float_e4m3_tESM_NSA_8TiledMMAINSA_8MMA_AtomIJNSA_10MMA_TraitsINSA_19SM100_MMA_F8F6F4_SSEJSM_SM_fSH_SH_NSA_17integral_constantINSA_4UMMA5MajorELST_1EEESU_NSR_INSS_7ScaleInELSV_0EEESW_EEEEEENSA_6LayoutINSB_IJSE_SE_SE_EEENSB_IJNSC_ILi0EEES11_S11_EEEEENSB_IJNSA_10UnderscoreES14_S14_EEEEENS7_6detail27Sm100ImplicitGemmTileTraitsINSA_13SM90_TMA_LOADENSA_14ComposedLayoutINSA_7SwizzleILi2ELi4ELi3EEENSA_18smem_ptr_flag_bitsILi8EEENSZ_INSB_IJSH_NSC_ILi8EEEEEENSB_IJSE_SH_EEEEEEEvEENS18_INSA_30SM90_TMA_LOAD_IM2COL_MULTICASTES1J_vEEEENS_8epilogue10collective18CollectiveEpilogueINS1O_23Sm100TmaWarpSpecializedILi1ELi1ELi32ELb0ELb0EEEJSL_NSB_IJNSZ_ISH_SE_EES1T_EEESM_NSB_IJlNSB_IJSE_lllEEES11_EEESM_S1W_NS1O_6fusion15FusionCallbacksIS1S_NS1X_17LinearCombinationISM_fSM_fLNS_15FloatRoundStyleE2EEESL_S1U_JEEENSA_5SM1004TMEM4LOAD26SM100_TMEM_LOAD_16dp32b32xES19_NS1A_IS1C_S1E_NSZ_INSB_IJS1F_SH_EEENSB_IJSH_SE_EEEEEEENSA_39AutoVectorizingCopyWithAssumedAlignmentILi128EEENSA_14SM90_TMA_STOREES2A_S2C_S2C_EEEvvEEEEvNT_6ParamsE,@function
        .size           _ZN7cutlass13device_kernelINS_4conv6kernel13ConvUniversalINS1_16ConvProblemShapeILNS1_8OperatorE2ELi3EEENS1_10collective14CollectiveConvINS1_47MainloopSm100TmaUmmaWarpSpecializedImplicitGemmILS5_2ELi54ELi3ELi1ELi2EN4cute5tupleIJNSA_1CILi2EEENSC_ILi1EEESE_EEEEENSB_IJNSC_ILi64EEENSB_IJSH_EEENSB_IJNSC_ILi32EEEEEEEEENS_12float_e4m3_tESM_NSA_8TiledMMAINSA_8MMA_AtomIJNSA_10MMA_TraitsINSA_19SM100_MMA_F8F6F4_SSEJSM_SM_fSH_SH_NSA_17integral_constantINSA_4UMMA5MajorELST_1EEESU_NSR_INSS_7ScaleInELSV_0EEESW_EEEEEENSA_6LayoutINSB_IJSE_SE_SE_EEENSB_IJNSC_ILi0EEES11_S11_EEEEENSB_IJNSA_10UnderscoreES14_S14_EEEEENS7_6detail27Sm100ImplicitGemmTileTraitsINSA_13SM90_TMA_LOADENSA_14ComposedLayoutINSA_7SwizzleILi2ELi4ELi3EEENSA_18smem_ptr_flag_bitsILi8EEENSZ_INSB_IJSH_NSC_ILi8EEEEEENSB_IJSE_SH_EEEEEEEvEENS18_INSA_30SM90_TMA_LOAD_IM2COL_MULTICASTES1J_vEEEENS_8epilogue10collective18CollectiveEpilogueINS1O_23Sm100TmaWarpSpecializedILi1ELi1ELi32ELb0ELb0EEEJSL_NSB_IJNSZ_ISH_SE_EES1T_EEESM_NSB_IJlNSB_IJSE_lllEEES11_EEESM_S1W_NS1O_6fusion15FusionCallbacksIS1S_NS1X_17LinearCombinationISM_fSM_fLNS_15FloatRoundStyleE2EEESL_S1U_JEEENSA_5SM1004TMEM4LOAD26SM100_TMEM_LOAD_16dp32b32xES19_NS1A_IS1C_S1E_NSZ_INSB_IJS1F_SH_EEENSB_IJSH_SE_EEEEEEENSA_39AutoVectorizingCopyWithAssumedAlignmentILi128EEENSA_14SM90_TMA_STOREES2A_S2C_S2C_EEEvvEEEEvNT_6ParamsE,(.L_x_278 - _ZN7cutlass13device_kernelINS_4conv6kernel13ConvUniversalINS1_16ConvProblemShapeILNS1_8OperatorE2ELi3EEENS1_10collective14CollectiveConvINS1_47MainloopSm100TmaUmmaWarpSpecializedImplicitGemmILS5_2ELi54ELi3ELi1ELi2EN4cute5tupleIJNSA_1CILi2EEENSC_ILi1EEESE_EEEEENSB_IJNSC_ILi64EEENSB_IJSH_EEENSB_IJNSC_ILi32EEEEEEEEENS_12float_e4m3_tESM_NSA_8TiledMMAINSA_8MMA_AtomIJNSA_10MMA_TraitsINSA_19SM100_MMA_F8F6F4_SSEJSM_SM_fSH_SH_NSA_17integral_constantINSA_4UMMA5MajorELST_1EEESU_NSR_INSS_7ScaleInELSV_0EEESW_EEEEEENSA_6LayoutINSB_IJSE_SE_SE_EEENSB_IJNSC_ILi0EEES11_S11_EEEEENSB_IJNSA_10UnderscoreES14_S14_EEEEENS7_6detail27Sm100ImplicitGemmTileTraitsINSA_13SM90_TMA_LOADENSA_14ComposedLayoutINSA_7SwizzleILi2ELi4ELi3EEENSA_18smem_ptr_flag_bitsILi8EEENSZ_INSB_IJSH_NSC_ILi8EEEEEENSB_IJSE_SH_EEEEEEEvEENS18_INSA_30SM90_TMA_LOAD_IM2COL_MULTICASTES1J_vEEEENS_8epilogue10collective18CollectiveEpilogueINS1O_23Sm100TmaWarpSpecializedILi1ELi1ELi32ELb0ELb0EEEJSL_NSB_IJNSZ_ISH_SE_EES1T_EEESM_NSB_IJlNSB_IJSE_lllEEES11_EEESM_S1W_NS1O_6fusion15FusionCallbacksIS1S_NS1X_17LinearCombinationISM_fSM_fLNS_15FloatRoundStyleE2EEESL_S1U_JEEENSA_5SM1004TMEM4LOAD26SM100_TMEM_LOAD_16dp32b32xES19_NS1A_IS1C_S1E_NSZ_INSB_IJS1F_SH_EEENSB_IJSH_SE_EEEEEEENSA_39AutoVectorizingCopyWithAssumedAlignmentILi128EEENSA_14SM90_TMA_STOREES2A_S2C_S2C_EEEvvEEEEvNT_6ParamsE)
        .other          _ZN7cutlass13device_kernelINS_4conv6kernel13ConvUniversalINS1_16ConvProblemShapeILNS1_8OperatorE2ELi3EEENS1_10collective14CollectiveConvINS1_47MainloopSm100TmaUmmaWarpSpecializedImplicitGemmILS5_2ELi54ELi3ELi1ELi2EN4cute5tupleIJNSA_1CILi2EEENSC_ILi1EEESE_EEEEENSB_IJNSC_ILi64EEENSB_IJSH_EEENSB_IJNSC_ILi32EEEEEEEEENS_12float_e4m3_tESM_NSA_8TiledMMAINSA_8MMA_AtomIJNSA_10MMA_TraitsINSA_19SM100_MMA_F8F6F4_SSEJSM_SM_fSH_SH_NSA_17integral_constantINSA_4UMMA5MajorELST_1EEESU_NSR_INSS_7ScaleInELSV_0EEESW_EEEEEENSA_6LayoutINSB_IJSE_SE_SE_EEENSB_IJNSC_ILi0EEES11_S11_EEEEENSB_IJNSA_10UnderscoreES14_S14_EEEEENS7_6detail27Sm100ImplicitGemmTileTraitsINSA_13SM90_TMA_LOADENSA_14ComposedLayoutINSA_7SwizzleILi2ELi4ELi3EEENSA_18smem_ptr_flag_bitsILi8EEENSZ_INSB_IJSH_NSC_ILi8EEEEEENSB_IJSE_SH_EEEEEEEvEENS18_INSA_30SM90_TMA_LOAD_IM2COL_MULTICASTES1J_vEEEENS_8epilogue10collective18CollectiveEpilogueINS1O_23Sm100TmaWarpSpecializedILi1ELi1ELi32ELb0ELb0EEEJSL_NSB_IJNSZ_ISH_SE_EES1T_EEESM_NSB_IJlNSB_IJSE_lllEEES11_EEESM_S1W_NS1O_6fusion15FusionCallbacksIS1S_NS1X_17LinearCombinationISM_fSM_fLNS_15FloatRoundStyleE2EEESL_S1U_JEEENSA_5SM1004TMEM4LOAD26SM100_TMEM_LOAD_16dp32b32xES19_NS1A_IS1C_S1E_NSZ_INSB_IJS1F_SH_EEENSB_IJSH_SE_EEEEEEENSA_39AutoVectorizingCopyWithAssumedAlignmentILi128EEENSA_14SM90_TMA_STOREES2A_S2C_S2C_EEEvvEEEEvNT_6ParamsE,@"STO_CUDA_ENTRY STV_DEFAULT"
_ZN7cutlass13device_kernelINS_4conv6kernel13ConvUniversalINS1_16ConvProblemShapeILNS1_8OperatorE2ELi3EEENS1_10collective14CollectiveConvINS1_47MainloopSm100TmaUmmaWarpSpecializedImplicitGemmILS5_2ELi54ELi3ELi1ELi2EN4cute5tupleIJNSA_1CILi2EEENSC_ILi1EEESE_EEEEENSB_IJNSC_ILi64EEENSB_IJSH_EEENSB_IJNSC_ILi32EEEEEEEEENS_12float_e4m3_tESM_NSA_8TiledMMAINSA_8MMA_AtomIJNSA_10MMA_TraitsINSA_19SM100_MMA_F8F6F4_SSEJSM_SM_fSH_SH_NSA_17integral_constantINSA_4UMMA5MajorELST_1EEESU_NSR_INSS_7ScaleInELSV_0EEESW_EEEEEENSA_6LayoutINSB_IJSE_SE_SE_EEENSB_IJNSC_ILi0EEES11_S11_EEEEENSB_IJNSA_10UnderscoreES14_S14_EEEEENS7_6detail27Sm100ImplicitGemmTileTraitsINSA_13SM90_TMA_LOADENSA_14ComposedLayoutINSA_7SwizzleILi2ELi4ELi3EEENSA_18smem_ptr_flag_bitsILi8EEENSZ_INSB_IJSH_NSC_ILi8EEEEEENSB_IJSE_SH_EEEEEEEvEENS18_INSA_30SM90_TMA_LOAD_IM2COL_MULTICASTES1J_vEEEENS_8epilogue10collective18CollectiveEpilogueINS1O_23Sm100TmaWarpSpecializedILi1ELi1ELi32ELb0ELb0EEEJSL_NSB_IJNSZ_ISH_SE_EES1T_EEESM_NSB_IJlNSB_IJSE_lllEEES11_EEESM_S1W_NS1O_6fusion15FusionCallbacksIS1S_NS1X_17LinearCombinationISM_fSM_fLNS_15FloatRoundStyleE2EEESL_S1U_JEEENSA_5SM1004TMEM4LOAD26SM100_TMEM_LOAD_16dp32b32xES19_NS1A_IS1C_S1E_NSZ_INSB_IJS1F_SH_EEENSB_IJSH_SE_EEEEEEENSA_39AutoVectorizingCopyWithAssumedAlignmentILi128EEENSA_14SM90_TMA_STOREES2A_S2C_S2C_EEEvvEEEEvNT_6ParamsE:
[----:B------:R-:W1:Y:S01]  /*0000*/  LDC R1, c[0x0][0x37c] ;  /* 0x0000df00ff017b82 */ /* 0x000e620000000800 */
[----:B------:R-:W2:Y:S01]  /*0010*/  S2R R103, SR_TID.X ;  /* 0x0000000000677919 */ /* 0x000ea20000002100 */
[----:B------:R-:W3:Y:S01]  /*0020*/  LDCU.64 UR6, c[0x0][0x990] ;  /* 0x00013200ff0677ac */ /* 0x000ee20008000a00 */
[----:B-1----:R-:W-:Y:S01]  /*0030*/  VIADD R1, R1, 0xfffffff8 ;  /* 0xfffffff801017836 */ /* 0x002fe20000000000 */
[----:B------:R-:W-:Y:S02]  /*0040*/  PRMT R96, RZ, 0x7610, R96 ;  /* 0x00007610ff607816 */ /* 0x000fe40000000060 */
[----:B------:R-:W-:Y:S01]  /*0050*/  ELECT P6, URZ, PT ;  /* 0x0000000000ff782f */ /* 0x000fe200038c0000 */
[----:B------:R-:W1:Y:S01]  /*0060*/  LDCU.64 UR38, c[0x0][0x358] ;  /* 0x00006b00ff2677ac */ /* 0x000e620008000a00 */
[----:B---3--:R-:W-:-:S04]  /*0070*/  UISETP.NE.U32.AND UP0, UPT, UR6, URZ, UPT ;  /* 0x000000ff0600728c */ /* 0x008fc8000bf05070 */
[----:B------:R-:W-:Y:S01]  /*0080*/  UISETP.NE.AND.EX UP0, UPT, UR7, URZ, UPT, UP0 ;  /* 0x000000ff0700728c */ /* 0x000fe2000bf05300 */
[----:B--2---:R-:W-:-:S05]  /*0090*/  SHF.R.U32.HI R109, RZ, 0x5, R103 ;  /* 0x00000005ff6d7819 */ /* 0x004fca0000011667 */
[----:B------:R-:W2:Y:S02]  /*00a0*/  SHFL.IDX PT, R0, R109, RZ, 0x1f ;  /* 0x00001fff6d007589 */ /* 0x000ea400000e0000 */
[----:B--2---:R-:W-:Y:S01]  /*00b0*/  R2UR UR4, R0 ;  /* 0x00000000000472ca */ /* 0x004fe200000e0000 */
[----:B-1----:R-:W-:-:S14]  /*00c0*/  BRA.U UP0, `(.L_x_0) ;  /* 0x00000001002c7547 */ /* 0x002fdc000b800000 */
[----:B------:R-:W1:Y:S02]  /*00d0*/  LDCU.64 UR8, c[0x0][0x988] ;  /* 0x00013100ff0877ac */ /* 0x000e640008000a00 */
[----:B-1----:R-:W-:-:S04]  /*00e0*/  UISETP.NE.U32.AND UP0, UPT, UR8, URZ, UPT ;  /* 0x000000ff0800728c */ /* 0x002fc8000bf05070 */
[----:B------:R-:W-:-:S09]  /*00f0*/  UISETP.NE.AND.EX UP0, UPT, UR9, URZ, UPT, UP0 ;  /* 0x000000ff0900728c */ /* 0x000fd2000bf05300 */
[----:B------:R-:W-:Y:S05]  /*0100*/  BRA.U !UP0, `(.L_x_1) ;  /* 0x0000000108107547 */ /* 0x000fea000b800000 */
[----:B------:R-:W1:Y:S02]  /*0110*/  LDC.64 R2, c[0x0][0x988] ;  /* 0x00026200ff027b82 */ /* 0x000e640000000a00 */
[----:B-1----:R1:W5:Y:S01]  /*0120*/  LDG.E R49, desc[UR38][R2.64] ;  /* 0x0000002602317981 */ /* 0x002362000c1e1900 */
[----:B------:R-:W-:Y:S01]  /*0130*/  HFMA2 R96, -RZ, RZ, 0, 5.9604644775390625e-08 ;  /* 0x00000001ff607431 */ /* 0x000fe200000001ff */
[----:B------:R-:W-:Y:S05]  /*0140*/  BRA `(.L_x_0) ;  /* 0x00000000000c7947 */ /* 0x000fea0003800000 */
.L_x_1:
[----:B------:R-:W1:Y:S01]  /*0150*/  LDCU UR5, c[0x0][0x980] ;  /* 0x00013000ff0577ac */ /* 0x000e620008000800 */
[----:B------:R-:W-:Y:S01]  /*0160*/  HFMA2 R96, -RZ, RZ, 0, 5.9604644775390625e-08 ;  /* 0x00000001ff607431 */ /* 0x000fe200000001ff */
[----:B-1----:R-:W-:Y:S02]  /*0170*/  MOV R49, UR5 ;  /* 0x0000000500317c02 */ /* 0x002fe40008000f00 */
.L_x_0:
[----:B------:R-:W2:Y:S02]  /*0180*/  LDCU.64 UR8, c[0x0][0x9b0] ;  /* 0x00013600ff0877ac */ /* 0x000ea40008000a00 */
[----:B--2---:R-:W-:-:S04]  /*0190*/  UISETP.NE.U32.AND UP0, UPT, UR8, URZ, UPT ;  /* 0x000000ff0800728c */ /* 0x004fc8000bf05070 */
[----:B------:R-:W-:-:S09]  /*01a0*/  UISETP.NE.AND.EX UP0, UPT, UR9, URZ, UPT, UP0 ;  /* 0x000000ff0900728c */ /* 0x000fd2000bf05300 */
[----:B------:R-:W-:Y:S05]  /*01b0*/  BRA.U UP0, `(.L_x_2) ;  /* 0x0000000100247547 */ /* 0x000fea000b800000 */
[----:B------:R-:W2:Y:S02]  /*01c0*/  LDCU.64 UR8, c[0x0][0x9a8] ;  /* 0x00013500ff0877ac */ /* 0x000ea40008000a00 */
[----:B--2---:R-:W-:-:S04]  /*01d0*/  UISETP.NE.U32.AND UP0, UPT, UR8, URZ, UPT ;  /* 0x000000ff0800728c */ /* 0x004fc8000bf05070 */
[----:B------:R-:W-:-:S09]  /*01e0*/  UISETP.NE.AND.EX UP0, UPT, UR9, URZ, UPT, UP0 ;  /* 0x000000ff0900728c */ /* 0x000fd2000bf05300 */
[----:B------:R-:W-:Y:S05]  /*01f0*/  BRA.U !UP0, `(.L_x_3) ;  /* 0x00000001080c7547 */ /* 0x000fea000b800000 */
[----:B-1----:R-:W1:Y:S02]  /*0200*/  LDC.64 R2, c[0x0][0x9a8] ;  /* 0x00026a00ff027b82 */ /* 0x002e640000000a00 */
[----:B-1----:R2:W5:Y:S01]  /*0210*/  LDG.E R47, desc[UR38][R2.64] ;  /* 0x00000026022f7981 */ /* 0x002562000c1e1900 */
[----:B------:R-:W-:Y:S05]  /*0220*/  BRA `(.L_x_2) ;  /* 0x0000000000087947 */ /* 0x000fea0003800000 */
.L_x_3:
[----:B------:R-:W2:Y:S02]  /*0230*/  LDCU UR5, c[0x0][0x9a0] ;  /* 0x00013400ff0577ac */ /* 0x000ea40008000800 */
[----:B--2---:R-:W-:Y:S02]  /*0240*/  MOV R47, UR5 ;  /* 0x00000005002f7c02 */ /* 0x004fe40008000f00 */
.L_x_2:
[----:B------:R-:W-:Y:S01]  /*0250*/  IMAD.U32 R0, RZ, RZ, UR4 ;  /* 0x00000004ff007e24 */ /* 0x000fe2000f8e00ff */
[----:B------:R-:W-:Y:S04]  /*0260*/  BSSY.RECONVERGENT B0, `(.L_x_4) ;  /* 0x000000c000007945 */ /* 0x000fe80003800200 */
[C---:B------:R-:W-:Y:S02]  /*0270*/  ISETP.NE.OR P1, PT, R0.reuse, 0x1, !P6 ;  /* 0x000000010000780c */ /* 0x040fe40007725670 */
[----:B------:R-:W-:-:S11]  /*0280*/  ISETP.NE.OR P0, PT, R0, 0x3, !P6 ;  /* 0x000000030000780c */ /* 0x000fd60007705670 */
[----:B------:R-:W-:Y:S05]  /*0290*/  @P1 BRA `(.L_x_5) ;  /* 0x0000000000201947 */ /* 0x000fea0003800000 */
[----:B------:R-:W3:Y:S02]  /*02a0*/  LDCU.64 UR8, c[0x0][0x348] ;  /* 0x00006900ff0877ac */ /* 0x000ee40008000a00 */
[----:B---3--:R-:W-:Y:S02]  /*02b0*/  UIADD3 UR10, UP1, UPT, UR8, 0x80, URZ ;  /* 0x00000080080a7890 */ /* 0x008fe4000ff3e0ff */
[----:B------:R-:W-:Y:S02]  /*02c0*/  UIADD3 UR8, UP0, UPT, UR8, 0x180, URZ ;  /* 0x0000018008087890 */ /* 0x000fe4000ff1e0ff */
[----:B------:R-:W-:Y:S02]  /*02d0*/  UIADD3.X UR11, UPT, UPT, URZ, UR9, URZ, UP1, !UPT ;  /* 0x00000009ff0b7290 */ /* 0x000fe40008ffe4ff */
[----:B------:R-:W-:-:S07]  /*02e0*/  UIADD3.X UR9, UPT, UPT, URZ, UR9, URZ, UP0, !UPT ;  /* 0x00000009ff097290 */ /* 0x000fce00087fe4ff */
[----:B------:R3:W-:Y:S02]  /*02f0*/  UTMACCTL.PF [UR10] ;  /* 0x000000000a0079b9 */ /* 0x0007e40008040000 */
[----:B------:R3:W-:Y:S02]  /*0300*/  UTMACCTL.PF [UR8] ;  /* 0x00000000080079b9 */ /* 0x0007e40008040000 */
[----:B---3--:R-:W-:Y:S01]  /*0310*/  NOP ;  /* 0x0000000000007918 */ /* 0x008fe20000000000 */
.L_x_5:
[----:B------:R-:W-:Y:S05]  /*0320*/  BSYNC.RECONVERGENT B0 ;  /* 0x0000000000007941 */ /* 0x000fea0003800200 */
.L_x_4:
[----:B------:R-:W-:Y:S04]  /*0330*/  BSSY.RECONVERGENT B0, `(.L_x_6) ;  /* 0x000000a000007945 */ /* 0x000fe80003800200 */
        /* <DEDUP_REMOVED lines=9> */
.L_x_7:
[----:B------:R-:W-:Y:S05]  /*03d0*/  BSYNC.RECONVERGENT B0 ;  /* 0x0000000000007941 */ /* 0x000fea0003800200 */
.L_x_6:
[----:B------:R-:W3:Y:S01]  /*03e0*/  LDCU.64 UR8, c[0x0][0x988] ;  /* 0x00013100ff0877ac */ /* 0x000ee20008000a00 */
[----:B------:R-:W-:Y:S02]  /*03f0*/  UISETP.EQ.U32.AND UP1, UPT, UR6, URZ, UPT ;  /* 0x000000ff0600728c */ /* 0x000fe4000bf22070 */
[----:B------:R-:W-:Y:S02]  /*0400*/  UPLOP3.LUT UP6, UPT, UPT, UPT, UPT, 0x80, 0x8 ;  /* 0x000000000008789c */ /* 0x000fe40003fcf070 */
[----:B---3--:R-:W-:-:S04]  /*0410*/  UISETP.NE.U32.AND UP0, UPT, UR8, URZ, UPT ;  /* 0x000000ff0800728c */ /* 0x008fc8000bf05070 */
[----:B------:R-:W-:-:S04]  /*0420*/  UISETP.NE.AND.EX UP0, UPT, UR9, URZ, UPT, UP0 ;  /* 0x000000ff0900728c */ /* 0x000fc8000bf05300 */
[----:B------:R-:W-:-:S04]  /*0430*/  UISETP.EQ.OR.EX UP2, UPT, UR7, URZ, !UP0, UP1 ;  /* 0x000000ff0700728c */ /* 0x000fc8000c742710 */
[----:B------:R-:W-:-:S05]  /*0440*/  UP2UR UR41, UPR, URZ, 0x4 ;  /* 0x00000004ff297883 */ /* 0x000fca0008000000 */
[----:B------:R-:W-:Y:S07]  /*0450*/  BRA.U !UP2, `(.L_x_8) ;  /* 0x000000010a207547 */ /* 0x000fee000b800000 */
[----:B------:R-:W-:Y:S01]  /*0460*/  UISETP.NE.U32.AND UP2, UPT, UR6, URZ, UPT ;  /* 0x000000ff0600728c */ /* 0x000fe2000bf45070 */
[----:B-----5:R-:W-:Y:S01]  /*0470*/  FSETP.NEU.AND P0, PT, R49, RZ, PT ;  /* 0x000000ff3100720b */ /* 0x020fe20003f0d000 */
[----:B------:R-:W-:Y:S02]  /*0480*/  USEL UR5, URZ, 0xffffffff, UP0 ;  /* 0xffffffffff057887 */ /* 0x000fe40008000000 */
[----:B------:R-:W-:-:S10]  /*0490*/  UISETP.NE.AND.EX UP2, UPT, UR7, URZ, UPT, UP2 ;  /* 0x000000ff0700728c */ /* 0x000fd4000bf45320 */
[----:B------:R-:W-:Y:S01]  /*04a0*/  VOTEU.ANY UP1, P0 ;  /* 0x0000000000ff7886 */ /* 0x000fe20000020100 */
[----:B------:R-:W-:-:S04]  /*04b0*/  @!UP2 USEL UR5, URZ, 0xffffffff, UP1 ;  /* 0xffffffffff05a887 */ /* 0x000fc80008800000 */
[----:B------:R-:W-:-:S04]  /*04c0*/  ULOP3.LUT UR5, UR5, 0x1, URZ, 0xc0, !UPT ;  /* 0x0000000105057892 */ /* 0x000fc8000f8ec0ff */
[----:B------:R-:W-:-:S11]  /*04d0*/  UISETP.NE.U32.AND UP6, UPT, UR5, 0x1, UPT ;  /* 0x000000010500788c */ /* 0x000fd6000bfc5070 */
.L_x_8:
[----:B-12---:R-:W1:Y:S02]  /*04e0*/  SHFL.IDX PT, R2, R109, RZ, 0x1f ;  /* 0x00001fff6d027589 */ /* 0x006e6400000e0000 */
[----:B-1----:R-:W-:-:S13]  /*04f0*/  ISETP.NE.AND P0, PT, R2, RZ, PT ;  /* 0x000000ff0200720c */ /* 0x002fda0003f05270 */
[----:B------:R-:W-:Y:S05]  /*0500*/  @P0 BRA `(.L_x_9) ;  /* 0x0000000400f40947 */ /* 0x000fea0003800000 */
[----:B------:R-:W-:Y:S01]  /*0510*/  ELECT P0, URZ, PT ;  /* 0x0000000000ff782f */ /* 0x000fe20003800000 */
[----:B------:R-:W-:-:S12]  /*0520*/  BSSY.RECONVERGENT B0, `(.L_x_9) ;  /* 0x000007b000007945 */ /* 0x000fd80003800200 */
[----:B------:R-:W-:Y:S05]  /*0530*/  @!P0 BRA `(.L_x_10) ;  /* 0x0000000400e48947 */ /* 0x000fea0003800000 */
[----:B------:R-:W1:Y:S01]  /*0540*/  S2UR UR7, SR_CgaCtaId ;  /* 0x00000000000779c3 */ /* 0x000e620000008800 */
[----:B------:R-:W-:Y:S01]  /*0550*/  UMOV UR8, 0x400 ;  /* 0x0000040000087882 */ /* 0x000fe20000000000 */
[----:B------:R-:W-:Y:S01]  /*0560*/  UMOV UR6, 0x1 ;  /* 0x0000000100067882 */ /* 0x000fe20000000000 */
[----:B------:R-:W-:Y:S02]  /*0570*/  UMOV UR5, 0x2 ;  /* 0x0000000200057882 */ /* 0x000fe40000000000 */
[----:B------:R-:W-:-:S04]  /*0580*/  UIADD3 UR10, UPT, UPT, -UR5, 0x100000, URZ ;  /* 0x00100000050a7890 */ /* 0x000fc8000fffe1ff */
[----:B------:R-:W-:Y:S02]  /*0590*/  USHF.L.U32 UR11, UR10, 0xb, URZ ;  /* 0x0000000b0a0b7899 */ /* 0x000fe400080006ff */
[----:B------:R-:W-:Y:S02]  /*05a0*/  USHF.L.U32 UR10, UR10, 0x1, URZ ;  /* 0x000000010a0a7899 */ /* 0x000fe400080006ff */
[----:B-1----:R-:W-:Y:S02]  /*05b0*/  ULEA UR7, UR7, UR8, 0x18 ;  /* 0x0000000807077291 */ /* 0x002fe4000f8ec0ff */
[----:B------:R-:W-:-:S04]  /*05c0*/  UIADD3 UR8, UPT, UPT, -UR6, 0x100000, URZ ;  /* 0x0010000006087890 */ /* 0x000fc8000fffe1ff */
[----:B------:R-:W-:Y:S02]  /*05d0*/  USHF.L.U32 UR9, UR8, 0xb, URZ ;  /* 0x0000000b08097899 */ /* 0x000fe400080006ff */
[----:B------:R-:W-:Y:S01]  /*05e0*/  USHF.L.U32 UR8, UR8, 0x1, URZ ;  /* 0x0000000108087899 */ /* 0x000fe200080006ff */
[----:B------:R-:W1:Y:S11]  /*05f0*/  FENCE.VIEW.ASYNC.S ;  /* 0x00000000000073c6 */ /* 0x000e760000000000 */
[----:B-1----:R1:W2:Y:S01]  /*0600*/  SYNCS.EXCH.64 URZ, [UR7], UR8 ;  /* 0x0000000807ff75b2 */ /* 0x0022a20008000100 */
[----:B------:R1:W3:Y:S01]  /*0610*/  SYNCS.EXCH.64 URZ, [UR7+0x1b0], UR10 ;  /* 0x0001b00a07ff75b2 */ /* 0x0002e20008000100 */
[----:B------:R1:W4:Y:S01]  /*0620*/  SYNCS.EXCH.64 URZ, [UR7+0x8], UR8 ;  /* 0x0000080807ff75b2 */ /* 0x0003220008000100 */
[----:B------:R1:W1:Y:S01]  /*0630*/  SYNCS.EXCH.64 URZ, [UR7+0x1b8], UR10 ;  /* 0x0001b80a07ff75b2 */ /* 0x0002620008000100 */
        /* <DEDUP_REMOVED lines=104> */
[----:B--234-:R-:W-:Y:S01]  /*0cc0*/  NOP ;  /* 0x0000000000007918 */ /* 0x01cfe20000000000 */
.L_x_10:
[----:B-1----:R-:W-:Y:S05]  /*0cd0*/  BSYNC.RECONVERGENT B0 ;  /* 0x0000000000007941 */ /* 0x002fea0003800200 */
.L_x_9:
[----:B------:R-:W1:Y:S01]  /*0ce0*/  SHFL.IDX PT, R2, R109, RZ, 0x1f ;  /* 0x00001fff6d027589 */ /* 0x000e6200000e0000 */
[----:B------:R-:W-:Y:S01]  /*0cf0*/  NOP ;  /* 0x0000000000007918 */ /* 0x000fe20000000000 */
[----:B-1----:R-:W-:-:S13]  /*0d00*/  ISETP.NE.AND P0, PT, R2, 0x1, PT ;  /* 0x000000010200780c */ /* 0x002fda0003f05270 */
[----:B------:R-:W-:Y:S05]  /*0d10*/  @P0 BRA `(.L_x_11) ;  /* 0x0000000000400947 */ /* 0x000fea0003800000 */
[----:B------:R-:W1:Y:S01]  /*0d20*/  S2UR UR7, SR_CgaCtaId ;  /* 0x00000000000779c3 */ /* 0x000e620000008800 */
[----:B------:R-:W-:Y:S01]  /*0d30*/  UMOV UR8, 0x400 ;  /* 0x0000040000087882 */ /* 0x000fe20000000000 */
[----:B------:R-:W-:Y:S01]  /*0d40*/  UMOV UR6, 0x20 ;  /* 0x0000002000067882 */ /* 0x000fe20000000000 */
[----:B------:R-:W-:Y:S01]  /*0d50*/  UMOV UR5, 0x80 ;  /* 0x0000008000057882 */ /* 0x000fe20000000000 */
[----:B------:R-:W-:Y:S01]  /*0d60*/  ELECT P0, URZ, PT ;  /* 0x0000000000ff782f */ /* 0x000fe20003800000 */
        /* <DEDUP_REMOVED lines=8> */
[----:B-1----:R1:W2:Y:S01]  /*0df0*/  SYNCS.EXCH.64 URZ, [UR7+0x360], UR8 ;  /* 0x0003600807ff75b2 */ /* 0x0022a20008000100 */
[----:B------:R1:W3:Y:S01]  /*0e00*/  SYNCS.EXCH.64 URZ, [UR7+0x368], UR10 ;  /* 0x0003680a07ff75b2 */ /* 0x0002e20008000100 */
[----:B------:R-:W-:Y:S01]  /*0e10*/  NOP ;  /* 0x0000000000007918 */ /* 0x000fe20000000000 */
.L_x_11:
[----:B------:R-:W4:Y:S01]  /*0e20*/  SHFL.IDX PT, R2, R109, RZ, 0x1f ;  /* 0x00001fff6d027589 */ /* 0x000f2200000e0000 */
[----:B------:R-:W-:Y:S01]  /*0e30*/  NOP ;  /* 0x0000000000007918 */ /* 0x000fe20000000000 */
[----:B----4-:R-:W-:-:S13]  /*0e40*/  ISETP.NE.AND P0, PT, R2, 0x3, PT ;  /* 0x000000030200780c */ /* 0x010fda0003f05270 */
[----:B------:R-:W-:Y:S05]  /*0e50*/  @P0 BRA `(.L_x_12) ;  /* 0x0000000000300947 */ /* 0x000fea0003800000 */
[----:B------:R-:W4:Y:S01]  /*0e60*/  S2UR UR6, SR_CgaCtaId ;  /* 0x00000000000679c3 */ /* 0x000f220000008800 */
[----:B-1----:R-:W-:Y:S01]  /*0e70*/  UMOV UR7, 0x400 ;  /* 0x0000040000077882 */ /* 0x002fe20000000000 */
[----:B------:R-:W-:Y:S01]  /*0e80*/  UMOV UR5, 0x20 ;  /* 0x0000002000057882 */ /* 0x000fe20000000000 */
[----:B------:R-:W-:Y:S01]  /*0e90*/  ELECT P0, URZ, PT ;  /* 0x0000000000ff782f */ /* 0x000fe20003800000 */
[----:B------:R-:W-:-:S04]  /*0ea0*/  UIADD3 UR8, UPT, UPT, -UR5, 0x100000, URZ ;  /* 0x0010000005087890 */ /* 0x000fc8000fffe1ff */
[----:B------:R-:W-:Y:S02]  /*0eb0*/  USHF.L.U32 UR9, UR8, 0xb, URZ ;  /* 0x0000000b08097899 */ /* 0x000fe400080006ff */
[----:B------:R-:W-:Y:S02]  /*0ec0*/  USHF.L.U32 UR8, UR8, 0x1, URZ ;  /* 0x0000000108087899 */ /* 0x000fe400080006ff */
[----:B----4-:R-:W-:Y:S01]  /*0ed0*/  ULEA UR6, UR6, UR7, 0x18 ;  /* 0x0000000706067291 */ /* 0x010fe2000f8ec0ff */
[----:B------:R-:W1:Y:S11]  /*0ee0*/  FENCE.VIEW.ASYNC.S ;  /* 0x00000000000073c6 */ /* 0x000e760000000000 */
[----:B-1----:R4:W1:Y:S01]  /*0ef0*/  SYNCS.EXCH.64 URZ, [UR6+0x370], UR8 ;  /* 0x0003700806ff75b2 */ /* 0x0028620008000100 */
[----:B------:R4:W1:Y:S02]  /*0f00*/  SYNCS.EXCH.64 URZ, [UR6+0x378], UR8 ;  /* 0x0003780806ff75b2 */ /* 0x0008640008000100 */
[----:B----4-:R-:W-:Y:S01]  /*0f10*/  NOP ;  /* 0x0000000000007918 */ /* 0x010fe20000000000 */
.L_x_12:
[----:B------:R-:W4:Y:S01]  /*0f20*/  SHFL.IDX PT, R2, R109, RZ, 0x1f ;  /* 0x00001fff6d027589 */ /* 0x000f2200000e0000 */
[----:B------:R-:W-:Y:S01]  /*0f30*/  NOP ;  /* 0x0000000000007918 */ /* 0x000fe20000000000 */
[----:B----4-:R-:W-:-:S13]  /*0f40*/  ISETP.NE.AND P0, PT, R2, 0x4, PT ;  /* 0x000000040200780c */ /* 0x010fda0003f05270 */
[----:B------:R-:W-:Y:S05]  /*0f50*/  @P0 BRA `(.L_x_13) ;  /* 0x0000000000440947 */ /* 0x000fea0003800000 */
[----:B------:R-:W4:Y:S01]  /*0f60*/  S2UR UR6, SR_CgaCtaId ;  /* 0x00000000000679c3 */ /* 0x000f220000008800 */
[----:B-1----:R-:W-:Y:S01]  /*0f70*/  UMOV UR8, 0x1e0 ;  /* 0x000001e000087882 */ /* 0x002fe20000000000 */
[----:B------:R-:W-:Y:S01]  /*0f80*/  UMOV UR7, 0x400 ;  /* 0x0000040000077882 */ /* 0x000fe20000000000 */
[----:B------:R-:W-:Y:S01]  /*0f90*/  USEL UR8, UR8, 0x1a0, UP6 ;  /* 0x000001a008087887 */ /* 0x000fe2000b000000 */
[----:B------:R-:W-:Y:S01]  /*0fa0*/  UMOV UR5, 0x1 ;  /* 0x0000000100057882 */ /* 0x000fe20000000000 */
[----:B------:R-:W-:Y:S01]  /*0fb0*/  ELECT P0, URZ, PT ;  /* 0x0000000000ff782f */ /* 0x000fe20003800000 */
[----:B------:R-:W-:-:S04]  /*0fc0*/  UIADD3 UR10, UPT, UPT, -UR5, 0x100000, URZ ;  /* 0x00100000050a7890 */ /* 0x000fc8000fffe1ff */
[----:B------:R-:W-:Y:S02]  /*0fd0*/  USHF.L.U32 UR11, UR10, 0xb, URZ ;  /* 0x0000000b0a0b7899 */ /* 0x000fe400080006ff */
[----:B------:R-:W-:Y:S02]  /*0fe0*/  USHF.L.U32 UR10, UR10, 0x1, URZ ;  /* 0x000000010a0a7899 */ /* 0x000fe400080006ff */
        /* <DEDUP_REMOVED lines=8> */
.L_x_13:
[----:B------:R-:W4:Y:S01]  /*1070*/  SHFL.IDX PT, R2, R109, RZ, 0x1f ;  /* 0x00001fff6d027589 */ /* 0x000f2200000e0000 */
[----:B------:R-:W1:Y:S01]  /*1080*/  S2UR UR40, SR_CgaCtaId ;  /* 0x00000000002879c3 */ /* 0x000e620000008800 */
[----:B------:R-:W-:Y:S01]  /*1090*/  NOP ;  /* 0x0000000000007918 */ /* 0x000fe20000000000 */
[----:B----4-:R-:W-:-:S13]  /*10a0*/  ISETP.NE.AND P0, PT, R2, 0x5, PT ;  /* 0x000000050200780c */ /* 0x010fda0003f05270 */
[----:B-1----:R-:W-:Y:S05]  /*10b0*/  @P0 BRA `(.L_x_14) ;  /* 0x0000000000440947 */ /* 0x002fea0003800000 */
[----:B------:R-:W-:Y:S01]  /*10c0*/  UMOV UR7, 0x400 ;  /* 0x0000040000077882 */ /* 0x000fe20000000000 */
[----:B------:R-:W-:Y:S01]  /*10d0*/  UMOV UR6, 0x1 ;  /* 0x0000000100067882 */ /* 0x000fe20000000000 */
[----:B------:R-:W-:Y:S01]  /*10e0*/  UMOV UR5, 0x80 ;  /* 0x0000008000057882 */ /* 0x000fe20000000000 */
[----:B------:R-:W-:Y:S02]  /*10f0*/  ULEA UR7, UR40, UR7, 0x18 ;  /* 0x0000000728077291 */ /* 0x000fe4000f8ec0ff */
[----:B------:R-:W-:-:S04]  /*1100*/  UIADD3 UR8, UPT, UPT, -UR6, 0x100000, URZ ;  /* 0x0010000006087890 */ /* 0x000fc8000fffe1ff */
[----:B------:R-:W-:Y:S02]  /*1110*/  USHF.L.U32 UR9, UR8, 0xb, URZ ;  /* 0x0000000b08097899 */ /* 0x000fe400080006ff */
[----:B------:R-:W-:Y:S02]  /*1120*/  USHF.L.U32 UR8, UR8, 0x1, URZ ;  /* 0x0000000108087899 */ /* 0x000fe400080006ff */
[----:B------:R-:W-:-:S04]  /*1130*/  UIADD3 UR10, UPT, UPT, -UR5, 0x100000, URZ ;  /* 0x00100000050a7890 */ /* 0x000fc8000fffe1ff */
[----:B------:R-:W-:Y:S02]  /*1140*/  USHF.L.U32 UR11, UR10, 0xb, URZ ;  /* 0x0000000b0a0b7899 */ /* 0x000fe400080006ff */
[----:B------:R-:W-:Y:S01]  /*1150*/  USHF.L.U32 UR10, UR10, 0x1, URZ ;  /* 0x000000010a0a7899 */ /* 0x000fe200080006ff */
[----:B------:R-:W-:Y:S01]  /*1160*/  ELECT P0, URZ, PT ;  /* 0x0000000000ff782f */ /* 0x000fe20003800000 */
[----:B------:R-:W1:Y:S02]  /*1170*/  FENCE.VIEW.ASYNC.S ;  /* 0x00000000000073c6 */ /* 0x000e640000000000 */
[----:B-1----:R1:W4:Y:S08]  /*1180*/  SYNCS.EXCH.64 URZ, [UR7+0x390], UR8 ;  /* 0x0003900807ff75b2 */ /* 0x0023300008000100 */
[----:B------:R1:W1:Y:S01]  /*1190*/  SYNCS.EXCH.64 URZ, [UR7+0x3a0], UR10 ;  /* 0x0003a00a07ff75b2 */ /* 0x0002620008000100 */
[----:B------:R1:W1:Y:S01]  /*11a0*/  SYNCS.EXCH.64 URZ, [UR7+0x398], UR8 ;  /* 0x0003980807ff75b2 */ /* 0x0002620008000100 */
[----:B------:R1:W1:Y:S01]  /*11b0*/  SYNCS.EXCH.64 URZ, [UR7+0x3a8], UR10 ;  /* 0x0003a80a07ff75b2 */ /* 0x0002620008000100 */
[----:B------:R-:W-:Y:S01]  /*11c0*/  NOP ;  /* 0x0000000000007918 */ /* 0x000fe20000000000 */
.L_x_14:
[----:B------:R-:W2:Y:S01]  /*11d0*/  LDCU UR5, c[0x0][0x36c] ;  /* 0x00006d80ff0577ac */ /* 0x000ea20008000800 */
[----:B------:R-:W-:Y:S01]  /*11e0*/  ISETP.NE.OR P6, PT, R0, 0x2, !P6 ;  /* 0x000000020000780c */ /* 0x000fe200077c5670 */
[----:B------:R-:W-:Y:S01]  /*11f0*/  NOP ;  /* 0x0000000000007918 */ /* 0x000fe20000000000 */
[----:B------:R-:W-:Y:S01]  /*1200*/  LOP3.LUT R8, R103, 0x1f, RZ, 0xc0, !PT ;  /* 0x0000001f67087812 */ /* 0x000fe200078ec0ff */
[----:B------:R-:W-:Y:S02]  /*1210*/  UISETP.NE.AND UP5, UPT, UR4, 0x2, UPT ;  /* 0x000000020400788c */ /* 0x000fe4000bfa5270 */
[----:B------:R-:W-:Y:S02]  /*1220*/  UISETP.NE.AND UP4, UPT, UR4, URZ, UPT ;  /* 0x000000ff0400728c */ /* 0x000fe4000bf85270 */
[----:B--2---:R-:W-:-:S09]  /*1230*/  UISETP.EQ.U32.AND UP1, UPT, UR5, 0x1, UPT ;  /* 0x000000010500788c */ /* 0x004fd2000bf22070 */
[----:B------:R-:W-:Y:S05]  /*1240*/  BRA.U !UP1, `(.L_x_15) ;  /* 0x0000000109087547 */ /* 0x000fea000b800000 */
[----:B-1-34-:R-:W-:Y:S01]  /*1250*/  UCGABAR_ARV ;  /* 0x00000000000079c7 */ /* 0x01afe20008000000 */
[----:B------:R-:W-:Y:S05]  /*1260*/  BRA `(.L_x_16) ;  /* 0x0000000000047947 */ /* 0x000fea0003800000 */
.L_x_15:
[----:B-1-34-:R-:W-:Y:S01]  /*1270*/  NOP ;  /* 0x0000000000007918 */ /* 0x01afe20000000000 */
.L_x_16:
[----:B------:R-:W1:Y:S01]  /*1280*/  S2R R91, SR_CTAID.Y ;  /* 0x00000000005b7919 */ /* 0x000e620000002600 */
[----:B------:R-:W2:Y:S01]  /*1290*/  S2UR UR6, SR_CTAID.X ;  /* 0x00000000000679c3 */ /* 0x000ea20000002500 */
[----:B------:R-:W-:-:S05]  /*12a0*/  CS2R.32 R97, SR_CgaSize ;  /* 0x0000000000617805 */ /* 0x000fca0000008a00 */
[----:B------:R-:W-:-:S05]  /*12b0*/  IMAD R97, R97, -0xa0, RZ ;  /* 0xffffff6061617824 */ /* 0x000fca00078e02ff */
[----:B------:R-:W-:-:S14]  /*12c0*/  R2UR UR7, R97 ;  /* 0x00000000610772ca */ /* 0x000fdc00000e0000 */
[----:B------:R-:W3:Y:S01]  /*12d0*/  LDCU UR7, c[0x0][UR7+0x2b0] ;  /* 0x00005600070777ac */ /* 0x000ee20008000800 */
[----:B------:R-:W-:-:S05]  /*12e0*/  CS2R.32 R97, SR_CgaSize ;  /* 0x0000000000617805 */ /* 0x000fca0000008a00 */
[----:B------:R-:W-:-:S05]  /*12f0*/  IMAD R97, R97, -0xa0, RZ ;  /* 0xffffff6061617824 */ /* 0x000fca00078e02ff */
[----:B------:R-:W-:-:S14]  /*1300*/  R2UR UR5, R97 ;  /* 0x00000000610572ca */ /* 0x000fdc00000e0000 */
[----:B------:R-:W4:Y:S01]  /*1310*/  LDCU UR5, c[0x0][UR5+0x2b4] ;  /* 0x00005680050577ac */ /* 0x000f220008000800 */
[----:B------:R-:W-:-:S05]  /*1320*/  CS2R.32 R79, SR_CgaSize ;  /* 0x00000000004f7805 */ /* 0x000fca0000008a00 */
[----:B------:R-:W-:-:S06]  /*1330*/  IMAD R79, R79, -0xa0, RZ ;  /* 0xffffff604f4f7824 */ /* 0x000fcc00078e02ff */
[----:B------:R-:W4:Y:S01]  /*1340*/  LDC R79, c[0x0][R79+0x2a4] ;  /* 0x0000a9004f4f7b82 */ /* 0x000f220000000800 */
[----:B------:R-:W-:Y:S02]  /*1350*/  USHF.L.U32 UR44, UR40, 0xa, URZ ;  /* 0x0000000a282c7899 */ /* 0x000fe400080006ff */
[----:B------:R-:W-:Y:S02]  /*1360*/  USHF.L.U32 UR24, UR40, 0x4, URZ ;  /* 0x0000000428187899 */ /* 0x000fe400080006ff */
[----:B------:R-:W-:Y:S02]  /*1370*/  ULOP3.LUT UR44, UR44, 0x400, URZ, 0xc0, !UPT ;  /* 0x000004002c2c7892 */ /* 0x000fe4000f8ec0ff */
[----:B------:R-:W-:Y:S01]  /*1380*/  ULOP3.LUT UR24, UR24, 0x10, URZ, 0xc0, !UPT ;  /* 0x0000001018187892 */ /* 0x000fe2000f8ec0ff */
[----:B------:R-:W4:Y:S01]  /*1390*/  LDC R11, c[0x0][0xc24] ;  /* 0x00030900ff0b7b82 */ /* 0x000f220000000800 */
[----:B------:R-:W-:Y:S01]  /*13a0*/  UISETP.NE.AND UP2, UPT, UR4, 0x2, UPT ;  /* 0x000000020400788c */ /* 0x000fe2000bf45270 */
[----:B--2---:R-:W-:-:S02]  /*13b0*/  I2FP.F32.U32 R90, UR6 ;  /* 0x00000006005a7c45 */ /* 0x004fc40008201000 */
[----:B------:R-:W-:-:S05]  /*13c0*/  CS2R.32 R3, SR_CgaSize ;  /* 0x0000000000037805 */ /* 0x000fca0000008a00 */
[----:B------:R-:W-:-:S06]  /*13d0*/  IMAD R3, R3, -0xa0, RZ ;  /* 0xffffff6003037824 */ /* 0x000fcc00078e02ff */
[----:B------:R-:W2:Y:S01]  /*13e0*/  LDC R3, c[0x0][R3+0x2a0] ;  /* 0x0000a80003037b82 */ /* 0x000ea20000000800 */
[----:B------:R-:W-:Y:S01]  /*13f0*/  MOV R97, UR6 ;  /* 0x0000000600617c02 */ /* 0x000fe20008000f00 */
[----:B---3--:R-:W-:Y:S01]  /*1400*/  FMUL R90, R90, UR7 ;  /* 0x000000075a5a7c20 */ /* 0x008fe20008400000 */
[----:B-1----:R-:W-:-:S05]  /*1410*/  I2FP.F32.U32 R2, R91 ;  /* 0x0000005b00027245 */ /* 0x002fca0000201000 */
[----:B------:R-:W1:Y:S01]  /*1420*/  S2UR UR45, SR_CTAID.Z ;  /* 0x00000000002d79c3 */ /* 0x000e620000002700 */
[----:B------:R-:W3:Y:S01]  /*1430*/  F2I.U32.TRUNC.NTZ R90, R90 ;  /* 0x0000005a005a7305 */ /* 0x000ee2000020f000 */
[----:B----4-:R-:W-:Y:S01]  /*1440*/  FMUL R2, R2, UR5 ;  /* 0x0000000502027c20 */ /* 0x010fe20008400000 */
[----:B------:R-:W4:Y:S01]  /*1450*/  LDCU UR5, c[0x0][0xc30] ;  /* 0x00018600ff0577ac */ /* 0x000f220008000800 */
[----:B------:R-:W-:-:S04]  /*1460*/  ISETP.GE.AND P0, PT, R11, 0x1, PT ;  /* 0x000000010b00780c */ /* 0x000fc80003f06270 */
[----:B------:R-:W1:Y:S01]  /*1470*/  LDC R40, c[0x0][0xc24] ;  /* 0x00030900ff287b82 */ /* 0x000e620000000800 */
[----:B------:R-:W4:Y:S01]  /*1480*/  F2I.U32.TRUNC.NTZ R0, R2 ;  /* 0x0000000200007305 */ /* 0x000f22000020f000 */
[----:B---3--:R-:W-:-:S05]  /*1490*/  IADD3 R90, PT, PT, -R90, RZ, RZ ;  /* 0x000000ff5a5a7210 */ /* 0x008fca0007ffe1ff */
[----:B--2---:R-:W-:Y:S01]  /*14a0*/  IMAD R90, R3, R90, UR6 ;  /* 0x00000006035a7e24 */ /* 0x004fe2000f8e025a */
[----:B----4-:R-:W-:-:S05]  /*14b0*/  IADD3 R0, PT, PT, -R0, RZ, RZ ;  /* 0x000000ff00007210 */ /* 0x010fca0007ffe1ff */
[----:B------:R-:W-:Y:S01]  /*14c0*/  IMAD R79, R79, R0, R91 ;  /* 0x000000004f4f7224 */ /* 0x000fe200078e025b */
[----:B------:R-:W-:Y:S01]  /*14d0*/  PRMT R0, RZ, 0x7610, R0 ;  /* 0x00007610ff007816 */ /* 0x000fe20000000000 */
[----:B------:R-:W-:Y:S06]  /*14e0*/  BRA.U UP4, `(.L_x_17) ;  /* 0x0000000104207547 */ /* 0x000fec000b800000 */
[C---:B------:R-:W-:Y:S02]  /*14f0*/  ISETP.NE.AND P3, PT, R79.reuse, RZ, PT ;  /* 0x000000ff4f00720c */ /* 0x040fe40003f65270 */
[----:B------:R-:W-:Y:S02]  /*1500*/  ISETP.NE.AND P1, PT, R79, RZ, PT ;  /* 0x000000ff4f00720c */ /* 0x000fe40003f25270 */
[C---:B------:R-:W-:Y:S02]  /*1510*/  ISETP.NE.AND P2, PT, R90.reuse, 0x1, PT ;  /* 0x000000015a00780c */ /* 0x040fe40003f45270 */
[----:B------:R-:W-:Y:S02]  /*1520*/  SEL R0, RZ, 0x2, P3 ;  /* 0x00000002ff007807 */ /* 0x000fe40001800000 */
[----:B------:R-:W-:Y:S02]  /*1530*/  ISETP.EQ.OR P1, PT, R90, RZ, !P1 ;  /* 0x000000ff5a00720c */ /* 0x000fe40004f22670 */
[----:B------:R-:W-:-:S02]  /*1540*/  SEL R0, R0, 0x2, P2 ;  /* 0x0000000200007807 */ /* 0x000fc40001000000 */
[----:B------:R-:W-:-:S05]  /*1550*/  SEL R3, RZ, 0x1, !P1 ;  /* 0x00000001ff037807 */ /* 0x000fca0004800000 */
[----:B------:R-:W-:Y:S02]  /*1560*/  IMAD.IADD R0, R3, 0x1, R0 ;  /* 0x0000000103007824 */ /* 0x000fe400078e0200 */
.L_x_17:
[----:B------:R-:W-:Y:S05]  /*1570*/  @!P0 BRA `(.L_x_18) ;  /* 0x0000000000b88947 */ /* 0x000fea0003800000 */
[----:B------:R-:W2:Y:S01]  /*1580*/  LDC.64 R4, c[0x0][0xc18] ;  /* 0x00030600ff047b82 */ /* 0x000ea20000000a00 */
[----:B------:R-:W-:-:S07]  /*1590*/  ISETP.NE.AND P0, PT, R11, 0x1, PT ;  /* 0x000000010b00780c */ /* 0x000fce0003f05270 */
[----:B------:R-:W3:Y:S08]  /*15a0*/  LDC R10, c[0x0][0xc0c] ;  /* 0x00030300ff0a7b82 */ /* 0x000ef00000000800 */
[----:B------:R-:W4:Y:S08]  /*15b0*/  LDC R13, c[0x0][0x370] ;  /* 0x0000dc00ff0d7b82 */ /* 0x000f300000000800 */
[----:B------:R-:W1:Y:S01]  /*15c0*/  LDC R12, c[0x0][0x374] ;  /* 0x0000dd00ff0c7b82 */ /* 0x000e620000000800 */
[----:B--2---:R-:W-:-:S07]  /*15d0*/  ISETP.NE.AND P1, PT, R4, 0x1, PT ;  /* 0x000000010400780c */ /* 0x004fce0003f25270 */
[----:B------:R-:W4:Y:S01]  /*15e0*/  LDC.64 R6, c[0x0][0xc10] ;  /* 0x00030400ff067b82 */ /* 0x000f220000000a00 */
[----:B---3--:R-:W-:-:S07]  /*15f0*/  ISETP.NE.AND P2, PT, R10, 0x1, PT ;  /* 0x000000010a00780c */ /* 0x008fce0003f45270 */
[----:B------:R-:W2:Y:S08]  /*1600*/  LDC R9, c[0x0][0xc20] ;  /* 0x00030800ff097b82 */ /* 0x000eb00000000800 */
[----:B------:R-:W3:Y:S01]  /*1610*/  LDC.64 R2, c[0x0][0xc28] ;  /* 0x00030a00ff027b82 */ /* 0x000ee20000000a00 */
[----:B-1----:R-:W-:-:S04]  /*1620*/  IMAD.HI.U32 R14, R12, R5, RZ ;  /* 0x000000050c0e7227 */ /* 0x002fc800078e00ff */
[----:B----4-:R-:W-:-:S04]  /*1630*/  IMAD.HI.U32 R16, R13, R6, RZ ;  /* 0x000000060d107227 */ /* 0x010fc800078e00ff */
[----:B------:R-:W-:Y:S01]  /*1640*/  IMAD.HI.U32 R18, R97, R6, RZ ;  /* 0x0000000661127227 */ /* 0x000fe200078e00ff */
[----:B------:R-:W-:Y:S02]  /*1650*/  @P2 SHF.R.U32.HI R13, RZ, R7, R16 ;  /* 0x00000007ff0d2219 */ /* 0x000fe40000011610 */
[----:B--2---:R-:W-:Y:S01]  /*1660*/  @P1 SHF.R.U32.HI R12, RZ, R9, R14 ;  /* 0x00000009ff0c1219 */ /* 0x004fe2000001160e */
[----:B------:R-:W-:Y:S01]  /*1670*/  IMAD.HI.U32 R16, R91, R5, RZ ;  /* 0x000000055b107227 */ /* 0x000fe200078e00ff */
[----:B------:R-:W-:-:S04]  /*1680*/  SHF.R.U32.HI R18, RZ, R7, R18 ;  /* 0x00000007ff127219 */ /* 0x000fc80000011612 */
[----:B------:R-:W-:Y:S01]  /*1690*/  SHF.R.U32.HI R16, RZ, R9, R16 ;  /* 0x00000009ff107219 */ /* 0x000fe20000011610 */
[----:B---3--:R-:W-:Y:S01]  /*16a0*/  IMAD.HI.U32 R14, R12, R2, RZ ;  /* 0x000000020c0e7227 */ /* 0x008fe200078e00ff */
[----:B------:R-:W-:Y:S02]  /*16b0*/  SEL R7, R97, R18, !P2 ;  /* 0x0000001261077207 */ /* 0x000fe40005000000 */
[----:B------:R-:W-:Y:S01]  /*16c0*/  SEL R5, R91, R16, !P1 ;  /* 0x000000105b057207 */ /* 0x000fe20004800000 */
[----:B------:R-:W-:Y:S01]  /*16d0*/  IMAD.HI.U32 R6, R13, R2, RZ ;  /* 0x000000020d067227 */ /* 0x000fe200078e00ff */
[-C--:B------:R-:W-:Y:S02]  /*16e0*/  @P0 SHF.R.U32.HI R12, RZ, R3.reuse, R14 ;  /* 0x00000003ff0c0219 */ /* 0x080fe4000001160e */
[----:B------:R-:W-:Y:S02]  /*16f0*/  IADD3 R9, PT, PT, -R5, RZ, RZ ;  /* 0x000000ff05097210 */ /* 0x000fe40007ffe1ff */
[----:B------:R-:W-:Y:S01]  /*1700*/  @P0 SHF.R.U32.HI R13, RZ, R3, R6 ;  /* 0x00000003ff0d0219 */ /* 0x000fe20000011606 */
[----:B------:R-:W-:-:S02]  /*1710*/  IMAD R12, R12, R11, RZ ;  /* 0x0000000b0c0c7224 */ /* 0x000fc400078e02ff */
[----:B------:R-:W-:Y:S02]  /*1720*/  IMAD R9, R4, R9, R91 ;  /* 0x0000000904097224 */ /* 0x000fe400078e025b */
[----:B------:R-:W-:Y:S01]  /*1730*/  IMAD R6, R13, R11, RZ ;  /* 0x0000000b0d067224 */ /* 0x000fe200078e02ff */
[----:B------:R-:W-:-:S04]  /*1740*/  ISETP.GE.AND P1, PT, R5, R12, PT ;  /* 0x0000000c0500720c */ /* 0x000fc80003f26270 */
[----:B------:R-:W-:Y:S01]  /*1750*/  ISETP.GE.OR P1, PT, R7, R6, P1 ;  /* 0x000000060700720c */ /* 0x000fe20000f26670 */
[----:B------:R-:W-:-:S05]  /*1760*/  IMAD.HI.U32 R6, R5, R2, RZ ;  /* 0x0000000205067227 */ /* 0x000fca00078e00ff */
[----:B------:R-:W-:-:S04]  /*1770*/  SHF.R.U32.HI R6, RZ, R3, R6 ;  /* 0x00000003ff067219 */ /* 0x000fc80000011606 */
[----:B------:R-:W-:-:S03]  /*1780*/  SEL R6, R5, R6, !P0 ;  /* 0x0000000605067207 */ /* 0x000fc60004000000 */
[----:B------:R-:W-:Y:S01]  /*1790*/  @!P1 IMAD.HI.U32 R12, R7, R2, RZ ;  /* 0x00000002070c9227 */ /* 0x000fe200078e00ff */
[----:B------:R-:W-:-:S04]  /*17a0*/  IADD3 R2, PT, PT, -R6, RZ, RZ ;  /* 0x000000ff06027210 */ /* 0x000fc80007ffe1ff */
[----:B------:R-:W-:Y:S01]  /*17b0*/  @!P1 SHF.R.U32.HI R12, RZ, R3, R12 ;  /* 0x00000003ff0c9219 */ /* 0x000fe2000001160c */
[----:B------:R-:W-:-:S03]  /*17c0*/  IMAD R2, R11, R2, R5 ;  /* 0x000000020b027224 */ /* 0x000fc600078e0205 */
[----:B------:R-:W-:-:S05]  /*17d0*/  @!P1 SEL R3, R7, R12, !P0 ;  /* 0x0000000c07039207 */ /* 0x000fca0004000000 */
[--C-:B------:R-:W-:Y:S02]  /*17e0*/  @!P1 IMAD.IADD R6, R6, 0x1, -R3.reuse ;  /* 0x0000000106069824 */ /* 0x100fe400078e0a03 */
[----:B------:R-:W-:Y:S01]  /*17f0*/  @!P1 IMAD R3, R2, R13, R3 ;  /* 0x0000000d02039224 */ /* 0x000fe200078e0203 */
[----:B------:R-:W-:Y:S01]  /*1800*/  IADD3 R2, PT, PT, -R7, RZ, RZ ;  /* 0x000000ff07027210 */ /* 0x000fe20007ffe1ff */
[----:B------:R-:W-:Y:S02]  /*1810*/  @!P1 IMAD R5, R6, R11, R7 ;  /* 0x0000000b06059224 */ /* 0x000fe400078e0207 */
[----:B------:R-:W-:Y:S02]  /*1820*/  @!P1 IMAD.MOV.U32 R7, RZ, RZ, R3 ;  /* 0x000000ffff079224 */ /* 0x000fe400078e0003 */
[----:B------:R-:W-:Y:S02]  /*1830*/  IMAD R2, R10, R2, R97 ;  /* 0x000000020a027224 */ /* 0x000fe400078e0261 */
[----:B------:R-:W-:-:S02]  /*1840*/  IMAD R91, R5, R4, R9 ;  /* 0x00000004055b7224 */ /* 0x000fc400078e0209 */
[----:B------:R-:W-:Y:S02]  /*1850*/  IMAD R97, R7, R10, R2 ;  /* 0x0000000a07617224 */ /* 0x000fe400078e0202 */
.L_x_18:
[----:B------:R-:W-:-:S09]  /*1860*/  UISETP.NE.AND UP3, UPT, UR5, 0x1, UPT ;  /* 0x000000010500788c */ /* 0x000fd2000bf65270 */
[----:B------:R-:W-:Y:S05]  /*1870*/  BRA.U UP3, `(.L_x_19) ;  /* 0x0000000103407547 */ /* 0x000fea000b800000 */
[----:B------:R-:W2:Y:S08]  /*1880*/  LDC.64 R4, c[0x0][0xc10] ;  /* 0x00030400ff047b82 */ /* 0x000eb00000000a00 */
[----:B------:R-:W3:Y:S08]  /*1890*/  LDC.64 R2, c[0x0][0xc18] ;  /* 0x00030600ff027b82 */ /* 0x000ef00000000a00 */
[----:B------:R-:W4:Y:S08]  /*18a0*/  LDC R6, c[0x0][0xc20] ;  /* 0x00030800ff067b82 */ /* 0x000f300000000800 */
[----:B------:R-:W1:Y:S01]  /*18b0*/  LDC R10, c[0x0][0xc0c] ;  /* 0x00030300ff0a7b82 */ /* 0x000e620000000800 */
[----:B--2---:R-:W-:-:S05]  /*18c0*/  IMAD.HI.U32 R4, R97, R4, RZ ;  /* 0x0000000461047227 */ /* 0x004fca00078e00ff */
[----:B------:R-:W-:Y:S01]  /*18d0*/  SHF.R.U32.HI R4, RZ, R5, R4 ;  /* 0x00000005ff047219 */ /* 0x000fe20000011604 */
[----:B---3--:R-:W-:Y:S01]  /*18e0*/  IMAD.HI.U32 R3, R91, R3, RZ ;  /* 0x000000035b037227 */ /* 0x008fe200078e00ff */
[----:B------:R-:W-:-:S04]  /*18f0*/  ISETP.NE.AND P0, PT, R2, 0x1, PT ;  /* 0x000000010200780c */ /* 0x000fc80003f05270 */
[----:B----4-:R-:W-:-:S04]  /*1900*/  SHF.R.U32.HI R6, RZ, R6, R3 ;  /* 0x00000006ff067219 */ /* 0x010fc80000011603 */
[----:B------:R-:W-:Y:S02]  /*1910*/  SEL R3, R91, R6, !P0 ;  /* 0x000000065b037207 */ /* 0x000fe40004000000 */
[----:B-1----:R-:W-:-:S04]  /*1920*/  ISETP.NE.AND P1, PT, R10, 0x1, PT ;  /* 0x000000010a00780c */ /* 0x002fc80003f25270 */
[----:B------:R-:W-:-:S05]  /*1930*/  SEL R4, R97, R4, !P1 ;  /* 0x0000000461047207 */ /* 0x000fca0004800000 */
[----:B------:R-:W-:Y:S02]  /*1940*/  IMAD.IADD R5, R3, 0x1, -R4 ;  /* 0x0000000103057824 */ /* 0x000fe400078e0a04 */
[----:B------:R-:W-:Y:S02]  /*1950*/  IMAD.IADD R3, R4, 0x1, -R3 ;  /* 0x0000000104037824 */ /* 0x000fe400078e0a03 */
[----:B------:R-:W-:Y:S02]  /*1960*/  IMAD R97, R5, R10, R97 ;  /* 0x0000000a05617224 */ /* 0x000fe400078e0261 */
[----:B------:R-:W-:Y:S02]  /*1970*/  IMAD R91, R3, R2, R91 ;  /* 0x00000002035b7224 */ /* 0x000fe400078e025b */
.L_x_19:
[----:B------:R-:W-:Y:S05]  /*1980*/  BRA.U !UP1, `(.L_x_20) ;  /* 0x00000001090c7547 */ /* 0x000fea000b800000 */
[----:B------:R-:W-:Y:S01]  /*1990*/  UCGABAR_WAIT ;  /* 0x0000000000007dc7 */ /* 0x000fe20008000000 */
[----:B------:R-:W-:Y:S01]  /*19a0*/  CCTL.IVALL ;  /* 0x00000000ff00798f */ /* 0x000fe20002000000 */
[----:B------:R-:W-:Y:S05]  /*19b0*/  BRA `(.L_x_21) ;  /* 0x0000000000047947 */ /* 0x000fea0003800000 */
.L_x_20:
[----:B------:R-:W-:Y:S06]  /*19c0*/  BAR.SYNC.DEFER_BLOCKING 0x0 ;  /* 0x0000000000007b1d */ /* 0x000fec0000010000 */
.L_x_21:
[----:B------:R-:W-:Y:S05]  /*19d0*/  BRA.U UP2, `(.L_x_22) ;  /* 0x0000003502fc7547 */ /* 0x000fea000b800000 */
[----:B------:R-:W2:Y:S01]  /*19e0*/  LDCU UR50, c[0x0][0x394] ;  /* 0x00007280ff3277ac */ /* 0x000ea20008000800 */
[----:B------:R-:W3:Y:S01]  /*19f0*/  LDC R2, c[0x0][0x5d8] ;  /* 0x00017600ff027b82 */ /* 0x000ee20000000800 */
[----:B------:R-:W-:Y:S01]  /*1a00*/  PLOP3.LUT P4, PT, PT, PT, UP6, 0x80, 0x8 ;  /* 0x000000000008781c */ /* 0x000fe20003f8f068 */
[----:B------:R-:W-:Y:S01]  /*1a10*/  IMAD.MOV.U32 R12, RZ, RZ, 0x1 ;  /* 0x00000001ff0c7424 */ /* 0x000fe200078e00ff */
[----:B------:R-:W-:Y:S01]  /*1a20*/  UISETP.NE.AND UP0, UPT, UR4, URZ, UPT ;  /* 0x000000ff0400728c */ /* 0x000fe2000bf05270 */
[----:B------:R-:W-:Y:S01]  /*1a30*/  ISETP.EQ.OR P5, PT, R8, RZ, P6 ;  /* 0x000000ff0800720c */ /* 0x000fe200037a2670 */
[----:B------:R-:W-:Y:S01]  /*1a40*/  USEL UR47, URZ, 0x1, UP5 ;  /* 0x00000001ff2f7887 */ /* 0x000fe2000a800000 */
[----:B------:R-:W-:Y:S01]  /*1a50*/  PLOP3.LUT P4, PT, P4, PT, PT, 0x8, 0x80 ;  /* 0x000000000080781c */ /* 0x000fe2000278e170 */
[----:B------:R-:W-:Y:S01]  /*1a60*/  IMAD.MOV.U32 R10, RZ, RZ, RZ ;  /* 0x000000ffff0a7224 */ /* 0x000fe200078e00ff */
[----:B------:R-:W4:Y:S01]  /*1a70*/  LDC R9, c[0x0][0x370] ;  /* 0x0000dc00ff097b82 */ /* 0x000f220000000800 */
[----:B------:R-:W1:Y:S01]  /*1a80*/  LDCU.64 UR54, c[0x0][0x348] ;  /* 0x00006900ff3677ac */ /* 0x000e620008000a00 */
[----:B------:R-:W-:Y:S01]  /*1a90*/  USEL UR47, UR47, 0x2, UP0 ;  /* 0x000000022f2f7887 */ /* 0x000fe20008000000 */
[----:B------:R-:W-:-:S05]  /*1aa0*/  UMOV UR48, URZ ;  /* 0x000000ff00307c82 */ /* 0x000fca0008000000 */
[----:B------:R-:W1:Y:S01]  /*1ab0*/  LDC R0, c[0x0][0x374] ;  /* 0x0000dd00ff007b82 */ /* 0x000e620000000800 */
[----:B--2---:R-:W-:Y:S02]  /*1ac0*/  UIADD3 UR5, UPT, UPT, UR50, 0x1f, URZ ;  /* 0x0000001f32057890 */ /* 0x004fe4000fffe0ff */
[----:B------:R-:W-:Y:S02]  /*1ad0*/  UIADD3 UR4, UPT, UPT, UR50, -0x1, URZ ;  /* 0xffffffff32047890 */ /* 0x000fe4000fffe0ff */
[----:B------:R-:W-:Y:S02]  /*1ae0*/  USHF.R.S32.HI UR52, URZ, 0x1f, UR5 ;  /* 0x0000001fff347899 */ /* 0x000fe40008011405 */
[----:B------:R-:W-:Y:S01]  /*1af0*/  UISETP.GE.U32.AND UP2, UPT, UR4, -0x3f, UPT ;  /* 0xffffffc10400788c */ /* 0x000fe2000bf46070 */
[----:B---3--:R-:W-:Y:S01]  /*1b00*/  VIADD R2, R2, 0x3f ;  /* 0x0000003f02027836 */ /* 0x008fe20000000000 */
[----:B------:R-:W-:Y:S02]  /*1b10*/  ULEA.HI UR52, UR52, UR5, URZ, 0x5 ;  /* 0x0000000534347291 */ /* 0x000fe4000f8f28ff */
[----:B------:R-:W-:-:S02]  /*1b20*/  UIADD3 UR50, UPT, UPT, UR50, 0x3e, URZ ;  /* 0x0000003e32327890 */ /* 0x000fc4000fffe0ff */
[----:B------:R-:W-:Y:S01]  /*1b30*/  USHF.R.S32.HI UR52, URZ, 0x5, UR52 ;  /* 0x00000005ff347899 */ /* 0x000fe20008011434 */
[----:B------:R-:W-:-:S03]  /*1b40*/  SHF.R.S32.HI R3, RZ, 0x1f, R2 ;  /* 0x0000001fff037819 */ /* 0x000fc60000011402 */
[----:B------:R-:W-:Y:S01]  /*1b50*/  UISETP.LT.U32.AND UP1, UPT, UR52, 0x36, UPT ;  /* 0x000000363400788c */ /* 0x000fe2000bf21070 */
[----:B------:R-:W-:-:S03]  /*1b60*/  LEA.HI R14, R3, R2, RZ, 0x6 ;  /* 0x00000002030e7211 */ /* 0x000fc600078f30ff */
[----:B------:R-:W-:Y:S01]  /*1b70*/  USEL UR51, UR52, 0x36, UP1 ;  /* 0x0000003634337887 */ /* 0x000fe20008800000 */
[----:B------:R-:W-:-:S03]  /*1b80*/  SHF.R.S32.HI R14, RZ, 0x6, R14 ;  /* 0x00000006ff0e7819 */ /* 0x000fc6000001140e */
[----:B------:R-:W-:Y:S02]  /*1b90*/  UIADD3 UR46, UPT, UPT, UR51, -0x1, URZ ;  /* 0xffffffff332e7890 */ /* 0x000fe4000fffe0ff */
[----:B------:R-:W-:Y:S02]  /*1ba0*/  @UP2 UIADD3 UR46, UPT, UPT, UR51, URZ, URZ ;  /* 0x000000ff332e2290 */ /* 0x000fe4000fffe0ff */
[----:B------:R-:W-:Y:S02]  /*1bb0*/  UIADD3 UR49, UPT, UPT, UR52, -UR51, URZ ;  /* 0x8000003334317290 */ /* 0x000fe4000fffe0ff */
[----:B-1--4-:R-:W-:-:S12]  /*1bc0*/  UIADD3 UR46, UPT, UPT, UR46, 0x1, URZ ;  /* 0x000000012e2e7890 */ /* 0x012fd8000fffe0ff */
.L_x_40:
[-C--:B------:R-:W-:Y:S01]  /*1bd0*/  IABS R5, R14.reuse ;  /* 0x0000000e00057213 */ /* 0x080fe20000000000 */
[----:B-1----:R-:W1:Y:S01]  /*1be0*/  LDC R7, c[0x0][0x5dc] ;  /* 0x00017700ff077b82 */ /* 0x002e620000000800 */
[----:B------:R-:W-:Y:S01]  /*1bf0*/  IABS R2, R91 ;  /* 0x0000005b00027213 */ /* 0x000fe20000000000 */
[----:B------:R-:W-:Y:S01]  /*1c00*/  UMOV UR4, 0x400 ;  /* 0x0000040000047882 */ /* 0x000fe20000000000 */
[----:B------:R-:W2:Y:S01]  /*1c10*/  I2F.RP R6, R5 ;  /* 0x0000000500067306 */ /* 0x000ea20000209400 */
[----:B------:R-:W-:Y:S01]  /*1c20*/  IABS R3, R14 ;  /* 0x0000000e00037213 */ /* 0x000fe20000000000 */
[----:B------:R-:W-:Y:S01]  /*1c30*/  UISETP.GE.U32.AND UP0, UPT, UR50, 0x3f, UPT ;  /* 0x0000003f3200788c */ /* 0x000fe2000bf06070 */
[----:B------:R-:W-:Y:S01]  /*1c40*/  R2UR UR38, R97 ;  /* 0x00000000612672ca */ /* 0x000fe200000e0000 */
[----:B------:R-:W-:Y:S01]  /*1c50*/  UMOV UR25, URZ ;  /* 0x000000ff00197c82 */ /* 0x000fe20008000000 */
[----:B------:R-:W-:Y:S01]  /*1c60*/  IADD3 R3, PT, PT, RZ, -R3, RZ ;  /* 0x80000003ff037210 */ /* 0x000fe20007ffe0ff */
[----:B------:R-:W3:Y:S02]  /*1c70*/  S2UR UR45, SR_CgaCtaId ;  /* 0x00000000002d79c3 */ /* 0x000ee40000008800 */
[----:B--2---:R-:W2:Y:S08]  /*1c80*/  MUFU.RCP R16, R6 ;  /* 0x0000000600107308 */ /* 0x004eb00000001000 */
[----:B------:R-:W-:Y:S01]  /*1c90*/  USHF.L.U32 UR38, UR38, 0x6, URZ ;  /* 0x0000000626267899 */ /* 0x000fe200080006ff */
[----:B-1----:R-:W-:-:S04]  /*1ca0*/  IABS R13, R7 ;  /* 0x00000007000d7213 */ /* 0x002fc80000000000 */
[----:B------:R-:W1:Y:S01]  /*1cb0*/  I2F.RP R6, R13 ;  /* 0x0000000d00067306 */ /* 0x000e620000209400 */
[----:B---3--:R-:W-:Y:S01]  /*1cc0*/  ULEA UR45, UR45, UR4, 0x18 ;  /* 0x000000042d2d7291 */ /* 0x008fe2000f8ec0ff */
[----:B--2---:R-:W-:-:S03]  /*1cd0*/  VIADD R16, R16, 0xffffffe ;  /* 0x0ffffffe10107836 */ /* 0x004fc60000000000 */
[----:B------:R-:W-:-:S03]  /*1ce0*/  ULEA UR4, UR48, UR45, 0x3 ;  /* 0x0000002d30047291 */ /* 0x000fc6000f8e18ff */
[----:B------:R-:W2:Y:S08]  /*1cf0*/  F2I.FTZ.U32.TRUNC.NTZ R17, R16 ;  /* 0x0000001000117305 */ /* 0x000eb0000021f000 */
[----:B-1----:R-:W1:Y:S01]  /*1d00*/  MUFU.RCP R6, R6 ;  /* 0x0000000600067308 */ /* 0x002e620000001000 */
[----:B--2---:R-:W-:Y:S02]  /*1d10*/  IMAD.MOV R4, RZ, RZ, -R17 ;  /* 0x000000ffff047224 */ /* 0x004fe400078e0a11 */
[----:B------:R-:W-:-:S02]  /*1d20*/  IMAD.MOV.U32 R16, RZ, RZ, RZ ;  /* 0x000000ffff107224 */ /* 0x000fc400078e00ff */
[----:B------:R-:W-:-:S04]  /*1d30*/  IMAD R15, R4, R5, RZ ;  /* 0x00000005040f7224 */ /* 0x000fc800078e02ff */
[----:B------:R-:W-:-:S04]  /*1d40*/  IMAD.HI.U32 R15, R17, R15, R16 ;  /* 0x0000000f110f7227 */ /* 0x000fc800078e0010 */
[----:B-1----:R-:W-:Y:S02]  /*1d50*/  VIADD R16, R6, 0xffffffe ;  /* 0x0ffffffe06107836 */ /* 0x002fe40000000000 */
[----:B------:R-:W-:Y:S02]  /*1d60*/  IMAD.HI.U32 R4, R15, R2, RZ ;  /* 0x000000020f047227 */ /* 0x000fe400078e00ff */
[----:B------:R-:W1:Y:S02]  /*1d70*/  F2I.FTZ.U32.TRUNC.NTZ R17, R16 ;  /* 0x0000001000117305 */ /* 0x000e64000021f000 */
[----:B------:R-:W-:-:S05]  /*1d80*/  IMAD R2, R4, R3, R2 ;  /* 0x0000000304027224 */ /* 0x000fca00078e0202 */
[----:B------:R-:W-:Y:S01]  /*1d90*/  ISETP.GT.U32.AND P1, PT, R5, R2, PT ;  /* 0x000000020500720c */ /* 0x000fe20003f24070 */
[----:B-1----:R-:W-:Y:S02]  /*1da0*/  IMAD.MOV R6, RZ, RZ, -R17 ;  /* 0x000000ffff067224 */ /* 0x002fe400078e0a11 */
[----:B------:R-:W-:Y:S02]  /*1db0*/  IMAD.MOV.U32 R16, RZ, RZ, RZ ;  /* 0x000000ffff107224 */ /* 0x000fe400078e00ff */
[----:B------:R-:W-:-:S08]  /*1dc0*/  IMAD R6, R6, R13, RZ ;  /* 0x0000000d06067224 */ /* 0x000fd000078e02ff */
[----:B------:R-:W-:Y:S01]  /*1dd0*/  @!P1 IADD3 R4, PT, PT, R4, 0x1, RZ ;  /* 0x0000000104049810 */ /* 0x000fe20007ffe0ff */
[----:B------:R-:W-:Y:S01]  /*1de0*/  @!P1 IMAD.IADD R2, R2, 0x1, -R5 ;  /* 0x0000000102029824 */ /* 0x000fe200078e0a05 */
[----:B------:R-:W-:Y:S01]  /*1df0*/  ISETP.NE.AND P1, PT, R14, RZ, PT ;  /* 0x000000ff0e00720c */ /* 0x000fe20003f25270 */
[----:B------:R-:W-:-:S03]  /*1e00*/  IMAD.HI.U32 R6, R17, R6, R16 ;  /* 0x0000000611067227 */ /* 0x000fc600078e0010 */
[----:B------:R-:W-:Y:S02]  /*1e10*/  ISETP.GE.U32.AND P2, PT, R2, R5, PT ;  /* 0x000000050200720c */ /* 0x000fe40003f46070 */
[----:B------:R-:W-:Y:S01]  /*1e20*/  LOP3.LUT R2, R91, R14, RZ, 0x3c, !PT ;  /* 0x0000000e5b027212 */ /* 0x000fe200078e3cff */
[----:B------:R-:W1:Y:S03]  /*1e30*/  LDC R5, c[0x0][0x5e0] ;  /* 0x00017800ff057b82 */ /* 0x000e660000000800 */
[----:B------:R-:W-:-:S07]  /*1e40*/  ISETP.GE.AND P0, PT, R2, RZ, PT ;  /* 0x000000ff0200720c */ /* 0x000fce0003f06270 */
[----:B------:R-:W-:-:S06]  /*1e50*/  @P2 VIADD R4, R4, 0x1 ;  /* 0x0000000104042836 */ /* 0x000fcc0000000000 */
[----:B------:R-:W-:Y:S02]  /*1e60*/  @!P0 IADD3 R4, PT, PT, -R4, RZ, RZ ;  /* 0x000000ff04048210 */ /* 0x000fe40007ffe1ff */
[----:B------:R-:W-:-:S04]  /*1e70*/  @!P1 LOP3.LUT R4, RZ, R14, RZ, 0x33, !PT ;  /* 0x0000000eff049212 */ /* 0x000fc800078e33ff */
[----:B------:R-:W-:Y:S02]  /*1e80*/  IABS R3, R4 ;  /* 0x0000000400037213 */ /* 0x000fe40000000000 */
[----:B-1----:R-:W-:-:S03]  /*1e90*/  IABS R2, R5 ;  /* 0x0000000500027213 */ /* 0x002fc60000000000 */
[----:B------:R-:W-:Y:S01]  /*1ea0*/  IMAD.HI.U32 R6, R6, R3, RZ ;  /* 0x0000000306067227 */ /* 0x000fe200078e00ff */
[----:B------:R-:W1:Y:S03]  /*1eb0*/  I2F.RP R15, R2 ;  /* 0x00000002000f7306 */ /* 0x000e660000209400 */
[----:B------:R-:W-:-:S04]  /*1ec0*/  IMAD.MOV R16, RZ, RZ, -R6 ;  /* 0x000000ffff107224 */ /* 0x000fc800078e0a06 */
[----:B------:R-:W-:Y:S01]  /*1ed0*/  IMAD R16, R13, R16, R3 ;  /* 0x000000100d107224 */ /* 0x000fe200078e0203 */
[----:B------:R-:W-:-:S04]  /*1ee0*/  LOP3.LUT R3, R4, R7, RZ, 0x3c, !PT ;  /* 0x0000000704037212 */ /* 0x000fc800078e3cff */
[----:B------:R-:W-:Y:S02]  /*1ef0*/  ISETP.GT.U32.AND P1, PT, R13, R16, PT ;  /* 0x000000100d00720c */ /* 0x000fe40003f24070 */
[----:B------:R-:W-:Y:S01]  /*1f00*/  ISETP.GE.AND P0, PT, R3, RZ, PT ;  /* 0x000000ff0300720c */ /* 0x000fe20003f06270 */
[----:B-1----:R-:W1:Y:S10]  /*1f10*/  MUFU.RCP R15, R15 ;  /* 0x0000000f000f7308 */ /* 0x002e740000001000 */
[----:B------:R-:W-:Y:S01]  /*1f20*/  @!P1 IADD3 R16, PT, PT, R16, -R13, RZ ;  /* 0x8000000d10109210 */ /* 0x000fe20007ffe0ff */
[----:B------:R-:W-:Y:S01]  /*1f30*/  @!P1 VIADD R6, R6, 0x1 ;  /* 0x0000000106069836 */ /* 0x000fe20000000000 */
[----:B------:R-:W-:-:S02]  /*1f40*/  ISETP.NE.AND P1, PT, R7, RZ, PT ;  /* 0x000000ff0700720c */ /* 0x000fc40003f25270 */
[----:B------:R-:W-:Y:S01]  /*1f50*/  ISETP.GE.U32.AND P2, PT, R16, R13, PT ;  /* 0x0000000d1000720c */ /* 0x000fe20003f46070 */
[----:B------:R-:W-:Y:S02]  /*1f60*/  HFMA2 R16, -RZ, RZ, 0, 0 ;  /* 0x00000000ff107431 */ /* 0x000fe400000001ff */
[----:B-1----:R-:W-:Y:S01]  /*1f70*/  VIADD R17, R15, 0xffffffe ;  /* 0x0ffffffe0f117836 */ /* 0x002fe20000000000 */
[----:B------:R-:W-:-:S05]  /*1f80*/  SHF.L.U32 R15, R12, 0x1f, RZ ;  /* 0x0000001f0c0f7819 */ /* 0x000fca00000006ff */
[----:B------:R-:W1:Y:S04]  /*1f90*/  F2I.FTZ.U32.TRUNC.NTZ R17, R17 ;  /* 0x0000001100117305 */ /* 0x000e68000021f000 */
[----:B------:R-:W-:Y:S01]  /*1fa0*/  @P2 IADD3 R6, PT, PT, R6, 0x1, RZ ;  /* 0x0000000106062810 */ /* 0x000fe20007ffe0ff */
[----:B------:R2:W3:Y:S04]  /*1fb0*/  SYNCS.PHASECHK.TRANS64.TRYWAIT P2, [UR4+0x1b0], R15 ;  /* 0x0001b00fff0075a7 */ /* 0x0004e80008041104 */
[----:B------:R-:W-:Y:S01]  /*1fc0*/  @!P0 IMAD.MOV R6, RZ, RZ, -R6 ;  /* 0x000000ffff068224 */ /* 0x000fe200078e0a06 */
[----:B------:R-:W-:Y:S01]  /*1fd0*/  @!P1 LOP3.LUT R6, RZ, R7, RZ, 0x33, !PT ;  /* 0x00000007ff069212 */ /* 0x000fe200078e33ff */
[----:B-1----:R-:W-:-:S04]  /*1fe0*/  IMAD.MOV R3, RZ, RZ, -R17 ;  /* 0x000000ffff037224 */ /* 0x002fc800078e0a11 */
[----:B------:R-:W-:Y:S01]  /*1ff0*/  IMAD R13, R3, R2, RZ ;  /* 0x00000002030d7224 */ /* 0x000fe200078e02ff */
[----:B------:R-:W-:-:S03]  /*2000*/  IABS R3, R6 ;  /* 0x0000000600037213 */ /* 0x000fc60000000000 */
[----:B------:R-:W-:-:S04]  /*2010*/  IMAD.HI.U32 R16, R17, R13, R16 ;  /* 0x0000000d11107227 */ /* 0x000fc800078e0010 */
[----:B------:R-:W-:-:S04]  /*2020*/  IMAD.MOV.U32 R13, RZ, RZ, R3 ;  /* 0x000000ffff0d7224 */ /* 0x000fc800078e0003 */
[----:B------:R-:W-:-:S04]  /*2030*/  IMAD.HI.U32 R16, R16, R13, RZ ;  /* 0x0000000d10107227 */ /* 0x000fc800078e00ff */
[----:B------:R-:W-:-:S04]  /*2040*/  IMAD.MOV R3, RZ, RZ, -R16 ;  /* 0x000000ffff037224 */ /* 0x000fc800078e0a10 */
[----:B------:R-:W-:-:S05]  /*2050*/  IMAD R3, R2, R3, R13 ;  /* 0x0000000302037224 */ /* 0x000fca00078e020d */
[----:B------:R-:W-:-:S13]  /*2060*/  ISETP.GT.U32.AND P1, PT, R2, R3, PT ;  /* 0x000000030200720c */ /* 0x000fda0003f24070 */
[-C--:B------:R-:W-:Y:S01]  /*2070*/  @!P1 IADD3 R3, PT, PT, R3, -R2.reuse, RZ ;  /* 0x8000000203039210 */ /* 0x080fe20007ffe0ff */
[----:B------:R-:W-:Y:S01]  /*2080*/  @!P1 VIADD R16, R16, 0x1 ;  /* 0x0000000110109836 */ /* 0x000fe20000000000 */
[----:B------:R-:W-:Y:S02]  /*2090*/  ISETP.NE.AND P1, PT, R5, RZ, PT ;  /* 0x000000ff0500720c */ /* 0x000fe40003f25270 */
[----:B------:R-:W-:Y:S01]  /*20a0*/  ISETP.GE.U32.AND P3, PT, R3, R2, PT ;  /* 0x000000020300720c */ /* 0x000fe20003f66070 */
[----:B------:R-:W-:Y:S01]  /*20b0*/  IMAD.MOV R2, RZ, RZ, -R4 ;  /* 0x000000ffff027224 */ /* 0x000fe200078e0a04 */
[----:B------:R-:W-:-:S03]  /*20c0*/  LOP3.LUT R3, R6, R5, RZ, 0x3c, !PT ;  /* 0x0000000506037212 */ /* 0x000fc600078e3cff */
[----:B------:R-:W-:Y:S01]  /*20d0*/  IMAD R2, R14, R2, R91 ;  /* 0x000000020e027224 */ /* 0x000fe200078e025b */
[----:B------:R-:W-:Y:S01]  /*20e0*/  ISETP.GE.AND P0, PT, R3, RZ, PT ;  /* 0x000000ff0300720c */ /* 0x000fe20003f06270 */
[----:B------:R-:W-:-:S03]  /*20f0*/  IMAD.MOV R3, RZ, RZ, -R6 ;  /* 0x000000ffff037224 */ /* 0x000fc600078e0a06 */
[----:B------:R-:W-:Y:S01]  /*2100*/  R2UR UR18, R2 ;  /* 0x00000000021272ca */ /* 0x000fe200000e0000 */
[----:B------:R-:W-:Y:S02]  /*2110*/  IMAD R7, R7, R3, R4 ;  /* 0x0000000307077224 */ /* 0x000fe400078e0204 */
[----:B------:R-:W-:-:S06]  /*2120*/  @P3 IADD3 R16, PT, PT, R16, 0x1, RZ ;  /* 0x0000000110103810 */ /* 0x000fcc0007ffe0ff */
[----:B------:R-:W-:Y:S01]  /*2130*/  @!P0 IMAD.MOV R16, RZ, RZ, -R16 ;  /* 0x000000ffff108224 */ /* 0x000fe200078e0a10 */
[----:B------:R-:W-:-:S03]  /*2140*/  @!P1 LOP3.LUT R16, RZ, R5, RZ, 0x33, !PT ;  /* 0x00000005ff109212 */ /* 0x000fc600078e33ff */
[----:B------:R-:W-:Y:S01]  /*2150*/  USHF.L.U32 UR18, UR18, 0x6, URZ ;  /* 0x0000000612127899 */ /* 0x000fe200080006ff */
[----:B------:R-:W-:-:S05]  /*2160*/  IADD3 R2, PT, PT, -R16, RZ, RZ ;  /* 0x000000ff10027210 */ /* 0x000fca0007ffe1ff */
[----:B------:R-:W-:Y:S01]  /*2170*/  IMAD R6, R5, R2, R6 ;  /* 0x0000000205067224 */ /* 0x000fe200078e0206 */
[----:B--2---:R-:W-:Y:S06]  /*2180*/  BRA.U !UP0, `(.L_x_23) ;  /* 0x00000005087c7547 */ /* 0x004fec000b800000 */
[----:B------:R-:W1:Y:S01]  /*2190*/  LDC.64 R2, c[0x0][0x5f8] ;  /* 0x00017e00ff027b82 */ /* 0x000e620000000a00 */
[----:B------:R-:W2:Y:S01]  /*21a0*/  LDCU UR5, c[0x0][0x5c8] ;  /* 0x0000b900ff0577ac */ /* 0x000ea20008000800 */
[----:B------:R-:W1:Y:S06]  /*21b0*/  LDCU.64 UR16, c[0x0][0x5c0] ;  /* 0x0000b800ff1077ac */ /* 0x000e6c0008000a00 */
[----:B------:R-:W2:Y:S01]  /*21c0*/  LDC R13, c[0x0][0x600] ;  /* 0x00018000ff0d7b82 */ /* 0x000ea20000000800 */
[----:B------:R-:W4:Y:S01]  /*21d0*/  LDCU UR30, c[0x0][0x5a8] ;  /* 0x0000b500ff1e77ac */ /* 0x000f220008000800 */
[----:B------:R-:W1:Y:S01]  /*21e0*/  LDCU UR29, c[0x0][0x59c] ;  /* 0x0000b380ff1d77ac */ /* 0x000e620008000800 */
[----:B------:R-:W1:Y:S01]  /*21f0*/  LDCU UR28, c[0x0][0x590] ;  /* 0x0000b200ff1c77ac */ /* 0x000e620008000800 */
[----:B------:R-:W1:Y:S02]  /*2200*/  LDCU UR27, c[0x0][0x594] ;  /* 0x0000b280ff1b77ac */ /* 0x000e640008000800 */
[----:B-1----:R-:W-:Y:S01]  /*2210*/  IMAD R2, R7, UR16, R2 ;  /* 0x0000001007027c24 */ /* 0x002fe2000f8e0202 */
[----:B------:R-:W1:Y:S01]  /*2220*/  LDCU UR26, c[0x0][0x598] ;  /* 0x0000b300ff1a77ac */ /* 0x000e620008000800 */
[----:B------:R-:W-:Y:S01]  /*2230*/  IMAD R5, R6, UR17, R3 ;  /* 0x0000001106057c24 */ /* 0x000fe2000f8e0203 */
[----:B------:R-:W1:Y:S01]  /*2240*/  LDCU UR23, c[0x0][0x5ac] ;  /* 0x0000b580ff1777ac */ /* 0x000e620008000800 */
[----:B--2---:R-:W-:Y:S01]  /*2250*/  IMAD R4, R16, UR5, R13 ;  /* 0x0000000510047c24 */ /* 0x004fe2000f8e020d */
[----:B------:R-:W2:Y:S01]  /*2260*/  LDCU UR13, c[0x0][0x5b0] ;  /* 0x0000b600ff0d77ac */ /* 0x000ea20008000800 */
[----:B------:R-:W1:Y:S01]  /*2270*/  LDCU UR8, c[0x0][0x5cc] ;  /* 0x0000b980ff0877ac */ /* 0x000e620008000800 */
[----:B------:R-:W1:Y:S01]  /*2280*/  LDCU UR4, c[0x0][0x5ec] ;  /* 0x0000bd80ff0477ac */ /* 0x000e620008000800 */
[----:B------:R-:W1:Y:S01]  /*2290*/  LDCU.64 UR14, c[0x0][0x5a0] ;  /* 0x0000b400ff0e77ac */ /* 0x000e620008000a00 */
[----:B------:R-:W1:Y:S01]  /*22a0*/  LDCU.64 UR10, c[0x0][0x5d0] ;  /* 0x0000ba00ff0a77ac */ /* 0x000e620008000a00 */
[----:B------:R-:W1:Y:S01]  /*22b0*/  LDCU.64 UR6, c[0x0][0x5f0] ;  /* 0x0000be00ff0677ac */ /* 0x000e620008000a00 */
[----:B------:R-:W-:Y:S01]  /*22c0*/  UMOV UR31, URZ ;  /* 0x000000ff001f7c82 */ /* 0x000fe20008000000 */
[----:B----4-:R-:W-:-:S05]  /*22d0*/  UMOV UR43, UR48 ;  /* 0x00000030002b7c82 */ /* 0x010fca0008000000 */
.L_x_29:
[----:B------:R-:W-:Y:S01]  /*22e0*/  @!P6 MOV R13, 0x1000 ;  /* 0x00001000000de802 */ /* 0x000fe20000000f00 */
[----:B------:R-:W-:Y:S01]  /*22f0*/  ULEA UR37, UR43, UR45, 0x3 ;  /* 0x0000002d2b257291 */ /* 0x000fe2000f8e18ff */
[----:B--23--:R-:W-:Y:S11]  /*2300*/  @P2 BRA `(.L_x_24) ;  /* 0x00000000000c2947 */ /* 0x00cff60003800000 */
[----:B------:R-:W-:Y:S04]  /*2310*/  SHF.L.U32 R18, R12, 0x1f, RZ ;  /* 0x0000001f0c127819 */ /* 0x000fe800000006ff */
[----:B------:R-:W3:Y:S02]  /*2320*/  SYNCS.PHASECHK.TRANS64.TRYWAIT P0, [UR37+0x1b0], R18 ;  /* 0x0001b012ff0075a7 */ /* 0x000ee40008001125 */
[----:B---3--:R-:W-:Y:S05]  /*2330*/  @!P0 BRA `(.L_x_25) ;  /* 0x0000007000448947 */ /* 0x008fea0003800000 */
.L_x_24:
[----:B------:R4:W-:Y:S01]  /*2340*/  @!P6 SYNCS.ARRIVE.TRANS64 RZ, [UR37], R13 ;  /* 0x0000000dffffe9a7 */ /* 0x0009e20008000025 */
[----:B------:R-:W-:Y:S04]  /*2350*/  ULOP3.LUT UR5, UR47, 0x2, URZ, 0xfc, !UPT ;  /* 0x000000022f057892 */ /* 0x000fe8000f8efcff */
[----:B------:R-:W-:Y:S09]  /*2360*/  UISETP.NE.AND UP0, UPT, UR5, 0x2, UPT ;  /* 0x000000020500788c */ /* 0x000ff2000bf05270 */
[----:B------:R-:W-:Y:S05]  /*2370*/  BRA.U UP0, `(.L_x_26) ;  /* 0x0000000100047547 */ /* 0x000fea000b800000 */
[----:B-12---:R-:W-:Y:S05]  /*2380*/  BPT.TRAP 0x1 ;  /* 0x000000040000795c */ /* 0x006fea0000300000 */
.L_x_26:
[----:B------:R-:W-:Y:S04]  /*2390*/  BSSY.RECONVERGENT B0, `(.L_x_27) ;  /* 0x0000003000007945 */ /* 0x000fe80003800200 */
[----:B------:R-:W-:Y:S05]  /*23a0*/  @P5 BRA `(.L_x_28) ;  /* 0x0000000000045947 */ /* 0x000fea0003800000 */
[----:B-12---:R-:W-:Y:S05]  /*23b0*/  BPT.TRAP 0x1 ;  /* 0x000000040000795c */ /* 0x006fea0000300000 */
.L_x_28:
[----:B-12---:R-:W-:Y:S05]  /*23c0*/  BSYNC.RECONVERGENT B0 ;  /* 0x0000000000007941 */ /* 0x006fea0003800200 */
.L_x_27:
[----:B------:R-:W-:Y:S01]  /*23d0*/  UIADD3 UR48, UPT, UPT, UR43, 0x1, URZ ;  /* 0x000000012b307890 */ /* 0x000fe2000fffe0ff */
[----:B---3--:R-:W-:Y:S01]  /*23e0*/  IMAD.MOV.U32 R3, RZ, RZ, 0x3 ;  /* 0x00000003ff037424 */ /* 0x008fe200078e00ff */
[----:B------:R-:W-:Y:S02]  /*23f0*/  USHF.L.U32 UR39, UR31, 0x5, URZ ;  /* 0x000000051f277899 */ /* 0x000fe400080006ff */
[----:B------:R-:W-:Y:S02]  /*2400*/  UISETP.NE.AND UP0, UPT, UR48, 0x36, UPT ;  /* 0x000000363000788c */ /* 0x000fe4000bf05270 */
[----:B------:R-:W-:Y:S02]  /*2410*/  ULOP3.LUT UR5, UR39, UR24, URZ, 0xfc, !UPT ;  /* 0x0000001827057292 */ /* 0x000fe4000f8efcff */
[----:B------:R-:W-:Y:S02]  /*2420*/  USEL UR34, URZ, 0x1, UP0 ;  /* 0x00000001ff227887 */ /* 0x000fe40008000000 */
[----:B------:R-:W-:Y:S01]  /*2430*/  USEL UR48, UR48, URZ, UP0 ;  /* 0x000000ff30307287 */ /* 0x000fe20008000000 */
[----:B------:R-:W-:Y:S03]  /*2440*/  ELECT P0, URZ, PT ;  /* 0x0000000000ff782f */ /* 0x000fe60003800000 */
[----:B------:R-:W-:Y:S01]  /*2450*/  ULEA UR17, UR48, UR45, 0x3 ;  /* 0x0000002d30117291 */ /* 0x000fe2000f8e18ff */
[----:B------:R-:W-:Y:S01]  /*2460*/  LOP3.LUT R12, R12, UR34, RZ, 0x3c, !PT ;  /* 0x000000220c0c7c12 */ /* 0x000fe2000f8e3cff */
[----:B------:R-:W-:Y:S02]  /*2470*/  UIMAD.WIDE.U32 UR32, UR5, UR27, URZ ;  /* 0x0000001b052072a5 */ /* 0x000fe4000f8e00ff */
[----:B------:R-:W-:Y:S01]  /*2480*/  UISETP.NE.AND UP0, UPT, UR28, 0x1, UPT ;  /* 0x000000011c00788c */ /* 0x000fe2000bf05270 */
[----:B------:R-:W-:Y:S01]  /*2490*/  SHF.L.U32 R15, R12, 0x1f, RZ ;  /* 0x0000001f0c0f7819 */ /* 0x000fe200000006ff */
[----:B------:R-:W-:Y:S02]  /*24a0*/  USHF.R.U32.HI UR9, URZ, UR26, UR33 ;  /* 0x0000001aff097299 */ /* 0x000fe40008011621 */
[----:B------:R-:W-:Y:S01]  /*24b0*/  UISETP.NE.AND UP2, UPT, UR30, 0x1, UPT ;  /* 0x000000011e00788c */ /* 0x000fe2000bf45270 */
[----:B------:R1:W2:Y:S01]  /*24c0*/  SYNCS.PHASECHK.TRANS64.TRYWAIT P2, [UR17+0x1b0], R15 ;  /* 0x0001b00fff0075a7 */ /* 0x0002a20008041111 */
[----:B------:R-:W-:Y:S01]  /*24d0*/  USEL UR9, UR5, UR9, !UP0 ;  /* 0x0000000905097287 */ /* 0x000fe2000c000000 */
[----:B----4-:R-:W-:Y:S01]  /*24e0*/  @P0 IMAD.U32 R13, R5, 0x20, R2 ;  /* 0x00000020050d0824 */ /* 0x010fe200078e0002 */
[----:B------:R-:W-:Y:S01]  /*24f0*/  UISETP.NE.AND UP0, UPT, UR29, 0x1, UPT ;  /* 0x000000011d00788c */ /* 0x000fe2000bf05270 */
[----:B------:R-:W-:Y:S01]  /*2500*/  @P0 R2UR UR17, R3 ;  /* 0x00000000031102ca */ /* 0x000fe200000e0000 */
[----:B------:R-:W-:Y:S01]  /*2510*/  UIMAD.WIDE.U32 UR32, UR9, UR14, URZ ;  /* 0x0000000e092072a5 */ /* 0x000fe2000f8e00ff */
[----:B------:R-:W-:Y:S01]  /*2520*/  @P0 IMAD.U32 R13, R4, 0x400, R13 ;  /* 0x00000400040d0824 */ /* 0x000fe200078e000d */
[----:B------:R-:W-:Y:S02]  /*2530*/  UIADD3 UR25, UPT, UPT, -UR9, URZ, URZ ;  /* 0x000000ff09197290 */ /* 0x000fe4000fffe1ff */
[----:B------:R-:W-:Y:S02]  /*2540*/  USHF.R.U32.HI UR12, URZ, UR15, UR33 ;  /* 0x0000000fff0c7299 */ /* 0x000fe40008011621 */
[----:B------:R-:W-:Y:S01]  /*2550*/  USHF.L.U32 UR42, UR43, 0xb, URZ ;  /* 0x0000000b2b2a7899 */ /* 0x000fe200080006ff */
[----:B------:R-:W-:Y:S01]  /*2560*/  @P0 R2UR UR41, R13 ;  /* 0x000000000d2902ca */ /* 0x000fe200000e0000 */
[----:B------:R-:W-:Y:S02]  /*2570*/  USEL UR12, UR9, UR12, !UP0 ;  /* 0x0000000c090c7287 */ /* 0x000fe4000c000000 */
[----:B------:R-:W-:Y:S02]  /*2580*/  UIADD3 UR34, UP1, UPT, UR54, 0x80, URZ ;  /* 0x0000008036227890 */ /* 0x000fe4000ff3e0ff */
[----:B------:R-:W-:Y:S01]  /*2590*/  UIMAD.WIDE.U32 UR32, UR12, UR23, URZ ;  /* 0x000000170c2072a5 */ /* 0x000fe2000f8e00ff */
[----:B------:R-:W-:Y:S01]  /*25a0*/  IMAD.U32 R3, RZ, RZ, UR17 ;  /* 0x00000011ff037e24 */ /* 0x000fe2000f8e00ff */
[----:B------:R-:W-:Y:S02]  /*25b0*/  UIADD3 UR32, UPT, UPT, -UR12, URZ, URZ ;  /* 0x000000ff0c207290 */ /* 0x000fe4000fffe1ff */
[----:B------:R-:W-:Y:S02]  /*25c0*/  USHF.R.U32.HI UR22, URZ, UR13, UR33 ;  /* 0x0000000dff167299 */ /* 0x000fe40008011621 */
[----:B------:R-:W-:Y:S02]  /*25d0*/  UIMAD UR5, UR28, UR25, UR5 ;  /* 0x000000191c0572a4 */ /* 0x000fe4000f8e0205 */
[----:B------:R-:W-:Y:S01]  /*25e0*/  USEL UR22, UR12, UR22, !UP2 ;  /* 0x000000160c167287 */ /* 0x000fe2000d000000 */
[----:B------:R-:W-:Y:S01]  /*25f0*/  IMAD.U32 R18, RZ, RZ, UR41 ;  /* 0x00000029ff127e24 */ /* 0x000fe2000f8e00ff */
[----:B------:R-:W-:Y:S02]  /*2600*/  UIADD3.X UR35, UPT, UPT, URZ, UR55, URZ, UP1, !UPT ;  /* 0x00000037ff237290 */ /* 0x000fe40008ffe4ff */
[----:B------:R-:W-:Y:S02]  /*2610*/  UIADD3 UR36, UPT, UPT, UR45, 0x2600, UR42 ;  /* 0x000026002d247890 */ /* 0x000fe4000fffe02a */
[----:B------:R-:W-:Y:S01]  /*2620*/  UIADD3 UR25, UPT, UPT, -UR22, URZ, URZ ;  /* 0x000000ff16197290 */ /* 0x000fe2000fffe1ff */
[----:B------:R-:W-:Y:S01]  /*2630*/  @P0 PRMT R3, R18, 0x5410, R3 ;  /* 0x0000541012030816 */ /* 0x000fe20000000003 */
[----:B------:R-:W-:Y:S02]  /*2640*/  UIMAD UR9, UR29, UR32, UR9 ;  /* 0x000000201d0972a4 */ /* 0x000fe4000f8e0209 */
[----:B------:R-:W-:Y:S01]  /*2650*/  ULOP3.LUT UR43, UR44, UR42, URZ, 0xfc, !UPT ;  /* 0x0000002a2c2b7292 */ /* 0x000fe2000f8efcff */
[----:B------:R-:W-:Y:S01]  /*2660*/  @P0 R2UR UR42, R3 ;  /* 0x00000000032a02ca */ /* 0x000fe200000e0000 */
[----:B------:R-:W-:Y:S02]  /*2670*/  UIADD3 UR40, UP0, UPT, UR54, 0x180, URZ ;  /* 0x0000018036287890 */ /* 0x000fe4000ff1e0ff */
[----:B------:R-:W-:Y:S02]  /*2680*/  UIMAD UR12, UR30, UR25, UR12 ;  /* 0x000000191e0c72a4 */ /* 0x000fe4000f8e020c */
[----:B------:R-:W-:Y:S02]  /*2690*/  UIMAD UR19, UR5, UR8, UR4 ;  /* 0x00000008051372a4 */ /* 0x000fe4000f8e0204 */
[----:B------:R-:W-:Y:S01]  /*26a0*/  UIMAD UR20, UR9, UR10, UR6 ;  /* 0x0000000a091472a4 */ /* 0x000fe2000f8e0206 */
[----:B------:R-:W-:Y:S01]  /*26b0*/  UMOV UR56, 0x0 ;  /* 0x0000000000387882 */ /* 0x000fe20000000000 */
[----:B------:R-:W-:Y:S01]  /*26c0*/  UMOV UR57, 0x10000000 ;  /* 0x1000000000397882 */ /* 0x000fe20000000000 */
[----:B------:R-:W-:Y:S01]  /*26d0*/  UIADD3 UR16, UPT, UPT, UR45, 0x1d600, UR43 ;  /* 0x0001d6002d107890 */ /* 0x000fe2000fffe02b */
[----:B------:R1:W-:Y:S01]  /*26e0*/  UTMALDG.2D [UR36], [UR34], desc[UR56] ;  /* 0x00003824220075b4 */ /* 0x0003e20008009000 */
[----:B------:R-:W-:Y:S02]  /*26f0*/  UIMAD UR21, UR12, UR11, UR7 ;  /* 0x0000000b0c1572a4 */ /* 0x000fe4000f8e0207 */
[----:B------:R-:W-:Y:S01]  /*2700*/  UIADD3.X UR41, UPT, UPT, URZ, UR55, URZ, UP0, !UPT ;  /* 0x00000037ff297290 */ /* 0x000fe200087fe4ff */
[----:B------:R-:W-:Y:S01]  /*2710*/  UMOV UR17, UR37 ;  /* 0x0000002500117c82 */ /* 0x000fe20008000000 */
[----:B------:R-:W-:Y:S01]  /*2720*/  UIADD3 UR31, UPT, UPT, UR31, 0x1, URZ ;  /* 0x000000011f1f7890 */ /* 0x000fe2000fffe0ff */
[----:B------:R-:W-:Y:S01]  /*2730*/  UMOV UR25, UR46 ;  /* 0x0000002e00197c82 */ /* 0x000fe20008000000 */
[----:B------:R-:W-:Y:S02]  /*2740*/  UMOV UR43, UR48 ;  /* 0x00000030002b7c82 */ /* 0x000fe40008000000 */
[----:B------:R-:W-:Y:S03]  /*2750*/  UISETP.NE.AND UP0, UPT, UR31, UR46, UPT ;  /* 0x0000002e1f00728c */ /* 0x000fe6000bf05270 */
[----:B------:R1:W-:Y:S06]  /*2760*/  UTMALDG.5D.IM2COL.MULTICAST [UR16], [UR40], UR42 ;  /* 0x00000010280073b4 */ /* 0x0003ec000806082a */
[----:B-1----:R-:W-:Y:S05]  /*2770*/  BRA.U UP0, `(.L_x_29) ;  /* 0xfffffff900d87547 */ /* 0x002fea000b83ffff */
.L_x_23:
[----:B------:R-:W-:Y:S01]  /*2780*/  ULEA UR4, UR48, UR45, 0x3 ;  /* 0x0000002d30047291 */ /* 0x000fe2000f8e18ff */
[----:B------:R-:W-:Y:S01]  /*2790*/  SHF.L.U32 R2, R12, 0x1f, RZ ;  /* 0x0000001f0c027819 */ /* 0x000fe200000006ff */
[----:B------:R-:W-:Y:S01]  /*27a0*/  @!P4 SYNCS.ARRIVE.TRANS64.A1T0 RZ, [UR45+0x378], RZ ;  /* 0x000378ffffffc9a7 */ /* 0x000fe2000810002d */
[----:B------:R-:W-:-:S06]  /*27b0*/  UISETP.GT.AND UP0, UPT, UR52, UR51, UPT ;  /* 0x000000333400728c */ /* 0x000fcc000bf04270 */
[----:B------:R1:W4:Y:S03]  /*27c0*/  SYNCS.PHASECHK.TRANS64.TRYWAIT P1, [UR4+0x1b0], R2 ;  /* 0x0001b002ff0075a7 */ /* 0x0003260008021104 */
[----:B------:R-:W-:Y:S05]  /*27d0*/  BRA.U !UP0, `(.L_x_30) ;  /* 0x0000000508807547 */ /* 0x000fea000b800000 */
[----:B-1----:R-:W1:Y:S01]  /*27e0*/  LDC.64 R2, c[0x0][0x5f8] ;  /* 0x00017e00ff027b82 */ /* 0x002e620000000a00 */
[----:B------:R-:W3:Y:S01]  /*27f0*/  LDCU UR5, c[0x0][0x5c8] ;  /* 0x0000b900ff0577ac */ /* 0x000ee20008000800 */
[----:B------:R-:W1:Y:S06]  /*2800*/  LDCU.64 UR8, c[0x0][0x5c0] ;  /* 0x0000b800ff0877ac */ /* 0x000e6c0008000a00 */
[----:B------:R-:W3:Y:S01]  /*2810*/  LDC R5, c[0x0][0x600] ;  /* 0x00018000ff057b82 */ /* 0x000ee20000000800 */
[----:B------:R-:W1:Y:S01]  /*2820*/  LDCU UR32, c[0x0][0x5a8] ;  /* 0x0000b500ff2077ac */ /* 0x000e620008000800 */
[----:B------:R-:W1:Y:S01]  /*2830*/  LDCU UR31, c[0x0][0x59c] ;  /* 0x0000b380ff1f77ac */ /* 0x000e620008000800 */
[----:B------:R-:W1:Y:S01]  /*2840*/  LDCU UR30, c[0x0][0x590] ;  /* 0x0000b200ff1e77ac */ /* 0x000e620008000800 */
[----:B------:R-:W1:Y:S02]  /*2850*/  LDCU UR29, c[0x0][0x594] ;  /* 0x0000b280ff1d77ac */ /* 0x000e640008000800 */
[----:B-1----:R-:W-:Y:S01]  /*2860*/  IMAD R2, R7, UR8, R2 ;  /* 0x0000000807027c24 */ /* 0x002fe2000f8e0202 */
[----:B------:R-:W1:Y:S01]  /*2870*/  LDCU UR28, c[0x0][0x598] ;  /* 0x0000b300ff1c77ac */ /* 0x000e620008000800 */
[----:B------:R-:W-:Y:S01]  /*2880*/  IMAD R3, R6, UR9, R3 ;  /* 0x0000000906037c24 */ /* 0x000fe2000f8e0203 */
[----:B------:R-:W1:Y:S01]  /*2890*/  LDCU UR27, c[0x0][0x5ac] ;  /* 0x0000b580ff1b77ac */ /* 0x000e620008000800 */
[----:B---3--:R-:W-:Y:S01]  /*28a0*/  IMAD R16, R16, UR5, R5 ;  /* 0x0000000510107c24 */ /* 0x008fe2000f8e0205 */
[----:B------:R-:W3:Y:S01]  /*28b0*/  LDCU UR26, c[0x0][0x5b0] ;  /* 0x0000b600ff1a77ac */ /* 0x000ee20008000800 */
[----:B------:R-:W1:Y:S01]  /*28c0*/  LDCU UR15, c[0x0][0x5cc] ;  /* 0x0000b980ff0f77ac */ /* 0x000e620008000800 */
[----:B------:R-:W1:Y:S01]  /*28d0*/  LDCU UR4, c[0x0][0x5ec] ;  /* 0x0000bd80ff0477ac */ /* 0x000e620008000800 */
[----:B------:R-:W1:Y:S01]  /*28e0*/  LDCU.64 UR22, c[0x0][0x5a0] ;  /* 0x0000b400ff1677ac */ /* 0x000e620008000a00 */
[----:B------:R-:W1:Y:S01]  /*28f0*/  LDCU.64 UR20, c[0x0][0x5d0] ;  /* 0x0000ba00ff1477ac */ /* 0x000e620008000a00 */
[----:B------:R-:W1:Y:S01]  /*2900*/  LDCU.64 UR6, c[0x0][0x5f0] ;  /* 0x0000be00ff0677ac */ /* 0x000e620008000a00 */
[----:B------:R-:W-:Y:S01]  /*2910*/  UIADD3 UR16, UPT, UPT, UR49, UR25, URZ ;  /* 0x0000001931107290 */ /* 0x000fe2000fffe0ff */
[----:B------:R-:W-:-:S11]  /*2920*/  UMOV UR53, UR48 ;  /* 0x0000003000357c82 */ /* 0x000fd60008000000 */
.L_x_36:
[----:B------:R-:W-:Y:S01]  /*2930*/  @!P6 MOV R5, 0x1000 ;  /* 0x000010000005e802 */ /* 0x000fe20000000f00 */
[----:B------:R-:W-:Y:S01]  /*2940*/  ULEA UR41, UR53, UR45, 0x3 ;  /* 0x0000002d35297291 */ /* 0x000fe2000f8e18ff */
[----:B---34-:R-:W-:Y:S11]  /*2950*/  @P1 BRA `(.L_x_31) ;  /* 0x00000000000c1947 */ /* 0x018ff60003800000 */
[----:B------:R-:W-:Y:S04]  /*2960*/  SHF.L.U32 R7, R12, 0x1f, RZ ;  /* 0x0000001f0c077819 */ /* 0x000fe800000006ff */
[----:B------:R-:W4:Y:S02]  /*2970*/  SYNCS.PHASECHK.TRANS64.TRYWAIT P0, [UR41+0x1b0], R7 ;  /* 0x0001b007ff0075a7 */ /* 0x000f240008001129 */
[----:B----4-:R-:W-:Y:S05]  /*2980*/  @!P0 BRA `(.L_x_32) ;  /* 0x0000006800c88947 */ /* 0x010fea0003800000 */
.L_x_31:
[----:B------:R1:W-:Y:S01]  /*2990*/  @!P6 SYNCS.ARRIVE.TRANS64 RZ, [UR41], R5 ;  /* 0x00000005ffffe9a7 */ /* 0x0003e20008000029 */
[----:B------:R-:W-:Y:S04]  /*29a0*/  ULOP3.LUT UR5, UR47, 0x2, URZ, 0xfc, !UPT ;  /* 0x000000022f057892 */ /* 0x000fe8000f8efcff */
[----:B------:R-:W-:Y:S09]  /*29b0*/  UISETP.NE.AND UP0, UPT, UR5, 0x2, UPT ;  /* 0x000000020500788c */ /* 0x000ff2000bf05270 */
[----:B------:R-:W-:Y:S05]  /*29c0*/  BRA.U UP0, `(.L_x_33) ;  /* 0x0000000100047547 */ /* 0x000fea000b800000 */
[----:B-1-3--:R-:W-:Y:S05]  /*29d0*/  BPT.TRAP 0x1 ;  /* 0x000000040000795c */ /* 0x00afea0000300000 */
.L_x_33:
[----:B------:R-:W-:Y:S04]  /*29e0*/  BSSY.RECONVERGENT B0, `(.L_x_34) ;  /* 0x0000003000007945 */ /* 0x000fe80003800200 */
[----:B------:R-:W-:Y:S05]  /*29f0*/  @P5 BRA `(.L_x_35) ;  /* 0x0000000000045947 */ /* 0x000fea0003800000 */
[----:B-1-3--:R-:W-:Y:S05]  /*2a00*/  BPT.TRAP 0x1 ;  /* 0x000000040000795c */ /* 0x00afea0000300000 */
.L_x_35:
[----:B-1-3--:R-:W-:Y:S05]  /*2a10*/  BSYNC.RECONVERGENT B0 ;  /* 0x0000000000007941 */ /* 0x00afea0003800200 */
.L_x_34:
[----:B------:R-:W-:Y:S01]  /*2a20*/  UIADD3 UR48, UPT, UPT, UR53, 0x1, URZ ;  /* 0x0000000135307890 */ /* 0x000fe2000fffe0ff */
[----:B----4-:R-:W-:Y:S01]  /*2a30*/  IMAD.MOV.U32 R4, RZ, RZ, 0x3 ;  /* 0x00000003ff047424 */ /* 0x010fe200078e00ff */
        /* <DEDUP_REMOVED lines=13> */
[----:B------:R1:W3:Y:S01]  /*2b10*/  SYNCS.PHASECHK.TRANS64.TRYWAIT P1, [UR9+0x1b0], R6 ;  /* 0x0001b006ff0075a7 */ /* 0x0002e20008021109 */
[----:B------:R-:W-:Y:S01]  /*2b20*/  USEL UR17, UR5, UR17, !UP0 ;  /* 0x0000001105117287 */ /* 0x000fe2000c000000 */
[----:B------:R-:W-:Y:S01]  /*2b30*/  @P0 IMAD.U32 R5, R3, 0x20, R2 ;  /* 0x0000002003050824 */ /* 0x000fe200078e0002 */
        /* <DEDUP_REMOVED lines=17> */
[----:B------:R-:W-:Y:S02]  /*2c50*/  ULOP3.LUT UR42, UR44, UR39, URZ, 0xfc, !UPT ;  /* 0x000000272c2a7292 */ /* 0x000fe4000f8efcff */
[----:B------:R-:W-:Y:S02]  /*2c60*/  UIADD3.X UR37, UPT, UPT, URZ, UR55, URZ, UP1, !UPT ;  /* 0x00000037ff257290 */ /* 0x000fe40008ffe4ff */
[----:B------:R-:W-:Y:S01]  /*2c70*/  UIADD3 UR40, UPT, UPT, UR45, 0x2600, UR39 ;  /* 0x000026002d287890 */ /* 0x000fe2000fffe027 */
[----:B------:R-:W-:Y:S01]  /*2c80*/  @P0 PRMT R4, R5, 0x5410, R4 ;  /* 0x0000541005040816 */ /* 0x000fe20000000004 */
[----:B------:R-:W-:Y:S02]  /*2c90*/  UIADD3 UR33, UPT, UPT, -UR14, URZ, URZ ;  /* 0x000000ff0e217290 */ /* 0x000fe4000fffe1ff */
[----:B------:R-:W-:Y:S01]  /*2ca0*/  UIMAD UR17, UR31, UR34, UR17 ;  /* 0x000000221f1172a4 */ /* 0x000fe2000f8e0211 */
[----:B------:R-:W-:Y:S01]  /*2cb0*/  @P0 R2UR UR39, R4 ;  /* 0x00000000042702ca */ /* 0x000fe200000e0000 */
[----:B------:R-:W-:Y:S02]  /*2cc0*/  UIADD3 UR56, UP0, UPT, UR54, 0x180, URZ ;  /* 0x0000018036387890 */ /* 0x000fe4000ff1e0ff */
[----:B------:R-:W-:Y:S02]  /*2cd0*/  UIADD3 UR8, UPT, UPT, UR45, 0x1d600, UR42 ;  /* 0x0001d6002d087890 */ /* 0x000fe4000fffe02a */
[----:B------:R-:W-:Y:S02]  /*2ce0*/  UIMAD UR19, UR32, UR33, UR19 ;  /* 0x00000021201372a4 */ /* 0x000fe4000f8e0213 */
[----:B------:R-:W-:Y:S02]  /*2cf0*/  UIMAD UR11, UR5, UR15, UR4 ;  /* 0x0000000f050b72a4 */ /* 0x000fe4000f8e0204 */
[----:B------:R-:W-:Y:S01]  /*2d00*/  UIMAD UR12, UR17, UR20, UR6 ;  /* 0x00000014110c72a4 */ /* 0x000fe2000f8e0206 */
[----:B------:R-:W-:Y:S01]  /*2d10*/  UMOV UR58, 0x0 ;  /* 0x00000000003a7882 */ /* 0x000fe20000000000 */
[----:B------:R-:W-:Y:S01]  /*2d20*/  UMOV UR59, 0x10000000 ;  /* 0x10000000003b7882 */ /* 0x000fe20000000000 */
[----:B------:R-:W-:Y:S01]  /*2d30*/  UMOV UR42, UR38 ;  /* 0x00000026002a7c82 */ /* 0x000fe20008000000 */
[----:B------:R-:W-:Y:S01]  /*2d40*/  UIMAD UR13, UR19, UR21, UR7 ;  /* 0x00000015130d72a4 */ /* 0x000fe2000f8e0207 */
[----:B------:R1:W-:Y:S01]  /*2d50*/  UTMALDG.2D [UR40], [UR36], desc[UR58] ;  /* 0x00003a28240075b4 */ /* 0x0003e20008009000 */
[----:B------:R-:W-:Y:S01]  /*2d60*/  UIADD3.X UR57, UPT, UPT, URZ, UR55, URZ, UP0, !UPT ;  /* 0x00000037ff397290 */ /* 0x000fe200087fe4ff */
[----:B------:R-:W-:Y:S01]  /*2d70*/  UMOV UR9, UR41 ;  /* 0x0000002900097c82 */ /* 0x000fe20008000000 */
[----:B------:R-:W-:Y:S01]  /*2d80*/  UMOV UR10, UR18 ;  /* 0x00000012000a7c82 */ /* 0x000fe20008000000 */
[----:B------:R-:W-:Y:S01]  /*2d90*/  UIADD3 UR25, UPT, UPT, UR25, 0x1, URZ ;  /* 0x0000000119197890 */ /* 0x000fe2000fffe0ff */
[----:B------:R-:W-:Y:S03]  /*2da0*/  UMOV UR53, UR48 ;  /* 0x0000003000357c82 */ /* 0x000fe60008000000 */
[----:B------:R-:W-:Y:S02]  /*2db0*/  UISETP.NE.AND UP0, UPT, UR25, UR16, UPT ;  /* 0x000000101900728c */ /* 0x000fe4000bf05270 */
[----:B------:R1:W-:Y:S07]  /*2dc0*/  UTMALDG.5D.IM2COL.MULTICAST [UR8], [UR56], UR39 ;  /* 0x00000008380073b4 */ /* 0x0003ee0008060827 */
[----:B-1----:R-:W-:Y:S05]  /*2dd0*/  BRA.U UP0, `(.L_x_36) ;  /* 0xfffffff900d47547 */ /* 0x002fea000b83ffff */
.L_x_30:
[----:B------:R-:W-:Y:S01]  /*2de0*/  SHF.L.U32 R3, R10, 0x1f, RZ ;  /* 0x0000001f0a037819 */ /* 0x000fe200000006ff */
[----:B------:R-:W-:-:S03]  /*2df0*/  NOP ;  /* 0x0000000000007918 */ /* 0x000fc60000000000 */
[----:B------:R-:W2:Y:S02]  /*2e00*/  SYNCS.PHASECHK.TRANS64.TRYWAIT P0, [UR45+0x380], R3 ;  /* 0x00038003ff0075a7 */ /* 0x000ea4000800112d */
[----:B--2---:R-:W-:Y:S05]  /*2e10*/  @!P0 BRA `(.L_x_37) ;  /* 0x0000006400bc8947 */ /* 0x004fea0003800000 */
.L_x_150:
[----:B------:R-:W2:Y:S01]  /*2e20*/  LDS.128 R4, [UR45+0x3c0] ;  /* 0x0003c02dff047984 */ /* 0x000ea20008000c00 */
[----:B------:R-:W-:Y:S01]  /*2e30*/  UIADD3 UR4, UPT, UPT, UR45, 0x388, URZ ;  /* 0x000003882d047890 */ /* 0x000fe2000fffe0ff */
[----:B---34-:R-:W-:Y:S01]  /*2e40*/  ISETP.GE.AND P1, PT, R40, 0x1, PT ;  /* 0x000000012800780c */ /* 0x018fe20003f26270 */
[----:B------:R-:W-:Y:S01]  /*2e50*/  @!PT LDS RZ, [RZ] ;  /* 0x00000000fffff984 */ /* 0x000fe20000000800 */
[----:B------:R-:W-:Y:S01]  /*2e60*/  @!PT LDS RZ, [RZ] ;  /* 0x00000000fffff984 */ /* 0x000fe20000000800 */
[----:B------:R-:W-:Y:S01]  /*2e70*/  @!PT LDS RZ, [RZ] ;  /* 0x00000000fffff984 */ /* 0x000fe20000000800 */
[----:B------:R-:W-:Y:S01]  /*2e80*/  @!PT LDS RZ, [RZ] ;  /* 0x00000000fffff984 */ /* 0x000fe20000000800 */
[----:B------:R3:W-:Y:S06]  /*2e90*/  MEMBAR.ALL.CTA ;  /* 0x0000000000007992 */ /* 0x0007ec0000008000 */
[----:B---3--:R-:W3:Y:S01]  /*2ea0*/  FENCE.VIEW.ASYNC.S ;  /* 0x00000000000073c6 */ /* 0x008ee20000000000 */
[----:B------:R-:W-:-:S09]  /*2eb0*/  UPRMT UR4, URZ, 0x654, UR4 ;  /* 0x00000654ff047896 */ /* 0x000fd20008000004 */
[----:B---3--:R-:W-:Y:S01]  /*2ec0*/  SYNCS.ARRIVE.TRANS64.RED.A1T0 RZ, [UR4], RZ ;  /* 0x000000ffffff79a7 */ /* 0x008fe20008100404 */
[----:B--2---:R-:W-:-:S13]  /*2ed0*/  LOP3.LUT P0, RZ, R6, 0x1, RZ, 0xc0, !PT ;  /* 0x0000000106ff7812 */ /* 0x004fda000780c0ff */
[----:B------:R-:W-:Y:S02]  /*2ee0*/  @P0 MOV R11, R4 ;  /* 0x00000004000b0202 */ /* 0x000fe40000000f00 */
[----:B------:R-:W-:Y:S01]  /*2ef0*/  @P0 LOP3.LUT R8, R5, 0xffff, RZ, 0xc0, !PT ;  /* 0x0000ffff05080812 */ /* 0x000fe200078ec0ff */
[----:B------:R-:W-:Y:S06]  /*2f00*/  @!P1 BRA `(.L_x_38) ;  /* 0x0000000000b89947 */ /* 0x000fec0003800000 */
[----:B------:R-:W2:Y:S01]  /*2f10*/  LDC.64 R4, c[0x0][0xc18] ;  /* 0x00030600ff047b82 */ /* 0x000ea20000000a00 */
[----:B------:R-:W-:-:S07]  /*2f20*/  ISETP.NE.AND P3, PT, R40, 0x1, PT ;  /* 0x000000012800780c */ /* 0x000fce0003f65270 */
[----:B------:R-:W3:Y:S08]  /*2f30*/  LDC.64 R6, c[0x0][0xc10] ;  /* 0x00030400ff067b82 */ /* 0x000ef00000000a00 */
[----:B------:R-:W4:Y:S08]  /*2f40*/  LDC R13, c[0x0][0xc20] ;  /* 0x00030800ff0d7b82 */ /* 0x000f300000000800 */
[----:B------:R-:W4:Y:S01]  /*2f50*/  LDC R16, c[0x0][0xc0c] ;  /* 0x00030300ff107b82 */ /* 0x000f220000000800 */
[----:B--2---:R-:W-:Y:S01]  /*2f60*/  IMAD.HI.U32 R20, R0, R5, RZ ;  /* 0x0000000500147227 */ /* 0x004fe200078e00ff */
[----:B------:R-:W-:-:S06]  /*2f70*/  ISETP.NE.AND P1, PT, R4, 0x1, PT ;  /* 0x000000010400780c */ /* 0x000fcc0003f25270 */
[----:B-1----:R-:W1:Y:S01]  /*2f80*/  LDC.64 R2, c[0x0][0xc28] ;  /* 0x00030a00ff027b82 */ /* 0x002e620000000a00 */
[----:B---3--:R-:W-:-:S04]  /*2f90*/  IMAD.HI.U32 R18, R9, R6, RZ ;  /* 0x0000000609127227 */ /* 0x008fc800078e00ff */
[----:B------:R-:W-:Y:S01]  /*2fa0*/  IMAD.HI.U32 R22, R11, R6, RZ ;  /* 0x000000060b167227 */ /* 0x000fe200078e00ff */
[----:B------:R-:W-:Y:S02]  /*2fb0*/  SHF.R.U32.HI R18, RZ, R7, R18 ;  /* 0x00000007ff127219 */ /* 0x000fe40000011612 */
[----:B----4-:R-:W-:Y:S01]  /*2fc0*/  SHF.R.U32.HI R15, RZ, R13, R20 ;  /* 0x0000000dff0f7219 */ /* 0x010fe20000011614 */
[----:B------:R-:W-:Y:S01]  /*2fd0*/  IMAD.HI.U32 R20, R8, R5, RZ ;  /* 0x0000000508147227 */ /* 0x000fe200078e00ff */
[----:B------:R-:W-:Y:S02]  /*2fe0*/  SHF.R.U32.HI R22, RZ, R7, R22 ;  /* 0x00000007ff167219 */ /* 0x000fe40000011616 */
[----:B------:R-:W-:Y:S02]  /*2ff0*/  SEL R15, R0, R15, !P1 ;  /* 0x0000000f000f7207 */ /* 0x000fe40004800000 */
[----:B------:R-:W-:Y:S02]  /*3000*/  SHF.R.U32.HI R13, RZ, R13, R20 ;  /* 0x0000000dff0d7219 */ /* 0x000fe40000011614 */
[----:B------:R-:W-:-:S02]  /*3010*/  ISETP.NE.AND P2, PT, R16, 0x1, PT ;  /* 0x000000011000780c */ /* 0x000fc40003f45270 */
[----:B------:R-:W-:Y:S02]  /*3020*/  SEL R13, R8, R13, !P1 ;  /* 0x0000000d080d7207 */ /* 0x000fe40004800000 */
[----:B------:R-:W-:Y:S02]  /*3030*/  SEL R17, R9, R18, !P2 ;  /* 0x0000001209117207 */ /* 0x000fe40005000000 */
[----:B------:R-:W-:Y:S01]  /*3040*/  SEL R5, R11, R22, !P2 ;  /* 0x000000160b057207 */ /* 0x000fe20005000000 */
[----:B-1----:R-:W-:Y:S01]  /*3050*/  IMAD.HI.U32 R18, R15, R2, RZ ;  /* 0x000000020f127227 */ /* 0x002fe200078e00ff */
[----:B------:R-:W-:-:S03]  /*3060*/  IADD3 R7, PT, PT, -R13, RZ, RZ ;  /* 0x000000ff0d077210 */ /* 0x000fc60007ffe1ff */
[----:B------:R-:W-:Y:S01]  /*3070*/  IMAD.HI.U32 R6, R17, R2, RZ ;  /* 0x0000000211067227 */ /* 0x000fe200078e00ff */
[----:B------:R-:W-:-:S03]  /*3080*/  @P3 SHF.R.U32.HI R15, RZ, R3, R18 ;  /* 0x00000003ff0f3219 */ /* 0x000fc60000011612 */
[----:B------:R-:W-:Y:S01]  /*3090*/  IMAD R7, R4, R7, R8 ;  /* 0x0000000704077224 */ /* 0x000fe200078e0208 */
[----:B------:R-:W-:Y:S01]  /*30a0*/  @P3 SHF.R.U32.HI R17, RZ, R3, R6 ;  /* 0x00000003ff113219 */ /* 0x000fe20000011606 */
[----:B------:R-:W-:-:S04]  /*30b0*/  IMAD R15, R40, R15, RZ ;  /* 0x0000000f280f7224 */ /* 0x000fc800078e02ff */
[----:B------:R-:W-:Y:S01]  /*30c0*/  IMAD R6, R40, R17, RZ ;  /* 0x0000001128067224 */ /* 0x000fe200078e02ff */
[----:B------:R-:W-:-:S04]  /*30d0*/  ISETP.GE.AND P1, PT, R13, R15, PT ;  /* 0x0000000f0d00720c */ /* 0x000fc80003f26270 */
[----:B------:R-:W-:Y:S01]  /*30e0*/  ISETP.GE.OR P1, PT, R5, R6, P1 ;  /* 0x000000060500720c */ /* 0x000fe20000f26670 */
[----:B------:R-:W-:-:S05]  /*30f0*/  IMAD.HI.U32 R6, R13, R2, RZ ;  /* 0x000000020d067227 */ /* 0x000fca00078e00ff */
[----:B------:R-:W-:-:S04]  /*3100*/  SHF.R.U32.HI R6, RZ, R3, R6 ;  /* 0x00000003ff067219 */ /* 0x000fc80000011606 */
[----:B------:R-:W-:-:S03]  /*3110*/  SEL R6, R13, R6, !P3 ;  /* 0x000000060d067207 */ /* 0x000fc60005800000 */
[----:B------:R-:W-:-:S04]  /*3120*/  @!P1 IMAD.HI.U32 R18, R5, R2, RZ ;  /* 0x0000000205129227 */ /* 0x000fc800078e00ff */
[----:B------:R-:W-:Y:S01]  /*3130*/  IMAD.MOV R2, RZ, RZ, -R6 ;  /* 0x000000ffff027224 */ /* 0x000fe200078e0a06 */
[----:B------:R-:W-:-:S03]  /*3140*/  @!P1 SHF.R.U32.HI R18, RZ, R3, R18 ;  /* 0x00000003ff129219 */ /* 0x000fc60000011612 */
[----:B------:R-:W-:Y:S01]  /*3150*/  IMAD R2, R40, R2, R13 ;  /* 0x0000000228027224 */ /* 0x000fe200078e020d */
        /* <DEDUP_REMOVED lines=9> */
.L_x_38:
[----:B------:R-:W2:Y:S02]  /*31f0*/  LDCU UR4, c[0x0][0xc30] ;  /* 0x00018600ff0477ac */ /* 0x000ea40008000800 */
[----:B--2---:R-:W-:-:S09]  /*3200*/  UISETP.NE.AND UP0, UPT, UR4, 0x1, UPT ;  /* 0x000000010400788c */ /* 0x004fd2000bf05270 */
[----:B------:R-:W-:Y:S05]  /*3210*/  BRA.U UP0, `(.L_x_39) ;  /* 0x0000000100407547 */ /* 0x000fea000b800000 */
[----:B------:R-:W2:Y:S08]  /*3220*/  LDC.64 R4, c[0x0][0xc10] ;  /* 0x00030400ff047b82 */ /* 0x000eb00000000a00 */
[----:B-1----:R-:W1:Y:S08]  /*3230*/  LDC.64 R2, c[0x0][0xc18] ;  /* 0x00030600ff027b82 */ /* 0x002e700000000a00 */
[----:B------:R-:W3:Y:S08]  /*3240*/  LDC R6, c[0x0][0xc20] ;  /* 0x00030800ff067b82 */ /* 0x000ef00000000800 */
[----:B------:R-:W4:Y:S01]  /*3250*/  LDC R16, c[0x0][0xc0c] ;  /* 0x00030300ff107b82 */ /* 0x000f220000000800 */
[----:B--2---:R-:W-:-:S05]  /*3260*/  IMAD.HI.U32 R4, R11, R4, RZ ;  /* 0x000000040b047227 */ /* 0x004fca00078e00ff */
[----:B------:R-:W-:Y:S01]  /*3270*/  SHF.R.U32.HI R4, RZ, R5, R4 ;  /* 0x00000005ff047219 */ /* 0x000fe20000011604 */
[----:B-1----:R-:W-:Y:S01]  /*3280*/  IMAD.HI.U32 R3, R8, R3, RZ ;  /* 0x0000000308037227 */ /* 0x002fe200078e00ff */
[----:B------:R-:W-:-:S04]  /*3290*/  ISETP.NE.AND P1, PT, R2, 0x1, PT ;  /* 0x000000010200780c */ /* 0x000fc80003f25270 */
[----:B---3--:R-:W-:-:S04]  /*32a0*/  SHF.R.U32.HI R3, RZ, R6, R3 ;  /* 0x00000006ff037219 */ /* 0x008fc80000011603 */
[----:B------:R-:W-:Y:S02]  /*32b0*/  SEL R3, R8, R3, !P1 ;  /* 0x0000000308037207 */ /* 0x000fe40004800000 */
[----:B----4-:R-:W-:-:S04]  /*32c0*/  ISETP.NE.AND P2, PT, R16, 0x1, PT ;  /* 0x000000011000780c */ /* 0x010fc80003f45270 */
[----:B------:R-:W-:-:S05]  /*32d0*/  SEL R4, R11, R4, !P2 ;  /* 0x000000040b047207 */ /* 0x000fca0005000000 */
[----:B------:R-:W-:Y:S02]  /*32e0*/  IMAD.IADD R5, R3, 0x1, -R4 ;  /* 0x0000000103057824 */ /* 0x000fe400078e0a04 */
[----:B------:R-:W-:Y:S02]  /*32f0*/  IMAD.IADD R3, R4, 0x1, -R3 ;  /* 0x0000000104037824 */ /* 0x000fe400078e0a03 */
[----:B------:R-:W-:Y:S02]  /*3300*/  IMAD R11, R5, R16, R11 ;  /* 0x00000010050b7224 */ /* 0x000fe400078e020b */
[----:B------:R-:W-:-:S07]  /*3310*/  IMAD R8, R3, R2, R8 ;  /* 0x0000000203087224 */ /* 0x000fce00078e0208 */
.L_x_39:
[----:B------:R-:W-:Y:S01]  /*3320*/  PLOP3.LUT P4, PT, PT, PT, PT, 0x80, 0x8 ;  /* 0x000000000008781c */ /* 0x000fe20003f8f070 */
[----:B------:R-:W-:Y:S01]  /*3330*/  IMAD.IADD R97, R11, 0x1, R90 ;  /* 0x000000010b617824 */ /* 0x000fe200078e025a */
[----:B------:R-:W-:Y:S01]  /*3340*/  LOP3.LUT R10, R10, 0x1, RZ, 0x3c, !PT ;  /* 0x000000010a0a7812 */ /* 0x000fe200078e3cff */
[----:B------:R-:W-:Y:S01]  /*3350*/  IMAD.IADD R91, R8, 0x1, R79 ;  /* 0x00000001085b7824 */ /* 0x000fe200078e024f */
[----:B------:R-:W-:Y:S09]  /*3360*/  @P0 BRA `(.L_x_40) ;  /* 0xffffffe800180947 */ /* 0x000ff2000383ffff */
[----:B------:R-:W-:Y:S01]  /*3370*/  UIADD3 UR45, UPT, UPT, UR45, 0x1b0, URZ ;  /* 0x000001b02d2d7890 */ /* 0x000fe2000fffe0ff */
[----:B-1----:R-:W-:-:S03]  /*3380*/  SHF.L.U32 R3, R12, 0x1f, RZ ;  /* 0x0000001f0c037819 */ /* 0x002fc600000006ff */
[----:B------:R-:W-:-:S09]  /*3390*/  ULEA UR4, UR48, UR45, 0x3 ;  /* 0x0000002d30047291 */ /* 0x000fd2000f8e18ff */
[----:B------:R-:W1:Y:S02]  /*33a0*/  SYNCS.PHASECHK.TRANS64.TRYWAIT P0, [UR4], R3 ;  /* 0x00000003ff0075a7 */ /* 0x000e640008001104 */
[----:B-1----:R-:W-:Y:S05]  /*33b0*/  @!P0 BRA `(.L_x_41) ;  /* 0x00000060006c8947 */ /* 0x002fea0003800000 */
.L_x_152:
[----:B------:R-:W-:-:S04]  /*33c0*/  UIADD3 UR5, UPT, UPT, UR48, 0x1, URZ ;  /* 0x0000000130057890 */ /* 0x000fc8000fffe0ff */
[----:B------:R-:W-:-:S04]  /*33d0*/  UISETP.NE.AND UP0, UPT, UR5, 0x36, UPT ;  /* 0x000000360500788c */ /* 0x000fc8000bf05270 */
[----:B------:R-:W-:Y:S02]  /*33e0*/  USEL UR6, URZ, 0x1, UP0 ;  /* 0x00000001ff067887 */ /* 0x000fe40008000000 */
[----:B------:R-:W-:-:S04]  /*33f0*/  USEL UR5, UR5, URZ, UP0 ;  /* 0x000000ff05057287 */ /* 0x000fc80008000000 */
[----:B------:R-:W-:Y:S01]  /*3400*/  ULEA UR4, UR5, UR45, 0x3 ;  /* 0x0000002d05047291 */ /* 0x000fe2000f8e18ff */
[----:B------:R-:W-:-:S04]  /*3410*/  LOP3.LUT R2, R12, UR6, RZ, 0x3c, !PT ;  /* 0x000000060c027c12 */ /* 0x000fc8000f8e3cff */
[----:B-1----:R-:W-:-:S04]  /*3420*/  SHF.L.U32 R3, R2, 0x1f, RZ ;  /* 0x0000001f02037819 */ /* 0x002fc800000006ff */
[----:B------:R-:W1:Y:S02]  /*3430*/  SYNCS.PHASECHK.TRANS64.TRYWAIT P0, [UR4], R3 ;  /* 0x00000003ff0075a7 */ /* 0x000e640008001104 */
[----:B-1----:R-:W-:Y:S05]  /*3440*/  @!P0 BRA `(.L_x_42) ;  /* 0x0000006000608947 */ /* 0x002fea0003800000 */
.L_x_154:
        /* <DEDUP_REMOVED lines=9> */
.L_x_156:
        /* <DEDUP_REMOVED lines=9> */
.L_x_158:
        /* <DEDUP_REMOVED lines=9> */
.L_x_160:
        /* <DEDUP_REMOVED lines=9> */
.L_x_162:
        /* <DEDUP_REMOVED lines=9> */
.L_x_164:
        /* <DEDUP_REMOVED lines=9> */
.L_x_166:
        /* <DEDUP_REMOVED lines=9> */
.L_x_168:
        /* <DEDUP_REMOVED lines=9> */
.L_x_170:
        /* <DEDUP_REMOVED lines=9> */
.L_x_172:
        /* <DEDUP_REMOVED lines=9> */
.L_x_174:
        /* <DEDUP_REMOVED lines=9> */
.L_x_176:
        /* <DEDUP_REMOVED lines=9> */
.L_x_178:
        /* <DEDUP_REMOVED lines=9> */
.L_x_180:
        /* <DEDUP_REMOVED lines=9> */
.L_x_182:
        /* <DEDUP_REMOVED lines=9> */
.L_x_184:
        /* <DEDUP_REMOVED lines=9> */
.L_x_186:
        /* <DEDUP_REMOVED lines=9> */
.L_x_188:
        /* <DEDUP_REMOVED lines=9> */
.L_x_190:
        /* <DEDUP_REMOVED lines=9> */
.L_x_192:
        /* <DEDUP_REMOVED lines=9> */
.L_x_194:
        /* <DEDUP_REMOVED lines=9> */
.L_x_196:
        /* <DEDUP_REMOVED lines=9> */
.L_x_198:
        /* <DEDUP_REMOVED lines=9> */
.L_x_200:
        /* <DEDUP_REMOVED lines=9> */
.L_x_202:
        /* <DEDUP_REMOVED lines=9> */
.L_x_204:
        /* <DEDUP_REMOVED lines=9> */
.L_x_206:
        /* <DEDUP_REMOVED lines=9> */
.L_x_208:
        /* <DEDUP_REMOVED lines=9> */
.L_x_210:
        /* <DEDUP_REMOVED lines=9> */
.L_x_212:
        /* <DEDUP_REMOVED lines=9> */
.L_x_214:
        /* <DEDUP_REMOVED lines=9> */
.L_x_216:
        /* <DEDUP_REMOVED lines=9> */
.L_x_218:
        /* <DEDUP_REMOVED lines=9> */
.L_x_220:
        /* <DEDUP_REMOVED lines=9> */
.L_x_222:
        /* <DEDUP_REMOVED lines=9> */
.L_x_224:
        /* <DEDUP_REMOVED lines=9> */
.L_x_226:
        /* <DEDUP_REMOVED lines=9> */
.L_x_228:
        /* <DEDUP_REMOVED lines=9> */
.L_x_230:
        /* <DEDUP_REMOVED lines=9> */
.L_x_232:
        /* <DEDUP_REMOVED lines=9> */
.L_x_234:
        /* <DEDUP_REMOVED lines=9> */
.L_x_236:
        /* <DEDUP_REMOVED lines=9> */
.L_x_238:
        /* <DEDUP_REMOVED lines=9> */
.L_x_240:
        /* <DEDUP_REMOVED lines=9> */
.L_x_242:
        /* <DEDUP_REMOVED lines=9> */
.L_x_244:
        /* <DEDUP_REMOVED lines=9> */
.L_x_246:
        /* <DEDUP_REMOVED lines=9> */
.L_x_248:
        /* <DEDUP_REMOVED lines=9> */
.L_x_250:
        /* <DEDUP_REMOVED lines=9> */
.L_x_252:
        /* <DEDUP_REMOVED lines=9> */
.L_x_254:
        /* <DEDUP_REMOVED lines=9> */
.L_x_256:
[----:B------:R-:W-:-:S04]  /*5100*/  UIADD3 UR5, UPT, UPT, UR5, 0x1, URZ ;  /* 0x0000000105057890 */ /* 0x000fc8000fffe0ff */
[----:B------:R-:W-:-:S04]  /*5110*/  UISETP.NE.AND UP0, UPT, UR5, 0x36, UPT ;  /* 0x000000360500788c */ /* 0x000fc8000bf05270 */
[----:B------:R-:W-:Y:S02]  /*5120*/  USEL UR4, URZ, 0x1, UP0 ;  /* 0x00000001ff047887 */ /* 0x000fe40008000000 */
[----:B------:R-:W-:-:S04]  /*5130*/  USEL UR5, UR5, URZ, UP0 ;  /* 0x000000ff05057287 */ /* 0x000fc80008000000 */
[----:B------:R-:W-:Y:S01]  /*5140*/  ULEA UR5, UR5, UR45, 0x3 ;  /* 0x0000002d05057291 */ /* 0x000fe2000f8e18ff */
[----:B-1----:R-:W-:-:S04]  /*5150*/  LOP3.LUT R3, R2, UR4, RZ, 0x3c, !PT ;  /* 0x0000000402037c12 */ /* 0x002fc8000f8e3cff */
[----:B------:R-:W-:Y:S01]  /*5160*/  SHF.L.U32 R3, R3, 0x1f, RZ ;  /* 0x0000001f03037819 */ /* 0x000fe200000006ff */
[----:B------:R-:W-:-:S07]  /*5170*/  IMAD.U32 R0, RZ, RZ, UR5 ;  /* 0x00000005ff007e24 */ /* 0x000fce000f8e00ff */
.L_x_94:
[----:B-1----:R1:W2:Y:S02]  /*5180*/  SYNCS.PHASECHK.TRANS64.TRYWAIT P0, [R0+URZ], R3 ;  /* 0x00000003000075a7 */ /* 0x0022a400080011ff */
[----:B--2---:R-:W-:Y:S05]  /*5190*/  @!P0 NANOSLEEP.SYNCS 0x989680 ;  /* 0x009896800000895d */ /* 0x004fea0003900000 */
[----:B------:R-:W2:Y:S02]  /*51a0*/  @!P0 SYNCS.PHASECHK.TRANS64 P0, [R0+URZ], R3 ;  /* 0x00000003000085a7 */ /* 0x000ea400080010ff */
[----:B--2---:R-:W-:Y:S05]  /*51b0*/  @P0 EXIT ;  /* 0x000000000000094d */ /* 0x004fea0003800000 */
[----:B------:R-:W-:Y:S05]  /*51c0*/  BRA `(.L_x_94) ;  /* 0xfffffffc00ec7947 */ /* 0x000fea000383ffff */
.L_x_22:
[----:B------:R-:W-:-:S04]  /*51d0*/  UISETP.NE.AND UP1, UPT, UR40, URZ, UPT ;  /* 0x000000ff2800728c */ /* 0x000fc8000bf25270 */
[----:B------:R-:W-:-:S09]  /*51e0*/  UISETP.NE.OR UP1, UPT, UR4, 0x1, UP1 ;  /* 0x000000010400788c */ /* 0x000fd20008f25670 */
[----:B------:R-:W-:Y:S05]  /*51f0*/  BRA.U UP1, `(.L_x_95) ;  /* 0x0000000101b07547 */ /* 0x000fea000b800000 */
[----:B------:R-:W-:Y:S01]  /*5200*/  UMOV UR4, 0x400 ;  /* 0x0000040000047882 */ /* 0x000fe20000000000 */
[----:B------:R-:W-:Y:S01]  /*5210*/  HFMA2 R2, -RZ, RZ, 0, 5.9604644775390625e-08 ;  /* 0x00000001ff027431 */ /* 0x000fe200000001ff */
[----:B------:R-:W-:Y:S01]  /*5220*/  ULEA UR40, UR40, UR4, 0x18 ;  /* 0x0000000428287291 */ /* 0x000fe2000f8ec0ff */
[----:B------:R-:W-:Y:S01]  /*5230*/  ISETP.GE.U32.AND P0, PT, R8, 0x2, PT ;  /* 0x000000020800780c */ /* 0x000fe20003f06070 */
[----:B------:R-:W-:Y:S02]  /*5240*/  IMAD.MOV.U32 R3, RZ, RZ, RZ ;  /* 0x000000ffff037224 */ /* 0x000fe400078e00ff */
[----:B------:R-:W-:Y:S02]  /*5250*/  UIADD3 UR6, UPT, UPT, UR40, 0x388, URZ ;  /* 0x0000038828067890 */ /* 0x000fe4000fffe0ff */
[----:B------:R-:W-:Y:S02]  /*5260*/  UIADD3 UR7, UPT, UPT, UR40, 0x380, URZ ;  /* 0x0000038028077890 */ /* 0x000fe4000fffe0ff */
[----:B------:R-:W-:-:S12]  /*5270*/  UPRMT UR6, URZ, 0x654, UR6 ;  /* 0x00000654ff067896 */ /* 0x000fd80008000006 */
.L_x_98:
[----:B------:R-:W-:Y:S01]  /*5280*/  SHF.L.U32 R7, R2, 0x1f, RZ ;  /* 0x0000001f02077819 */ /* 0x000fe200000006ff */
[----:B------:R-:W-:Y:S02]  /*5290*/  IMAD.U32 R9, RZ, RZ, UR7 ;  /* 0x00000007ff097e24 */ /* 0x000fe4000f8e00ff */
[----:B------:R-:W-:Y:S01]  /*52a0*/  @!P0 IMAD.MOV.U32 R5, RZ, RZ, 0x10 ;  /* 0x00000010ff058424 */ /* 0x000fe200078e00ff */
[----:B------:R-:W2:Y:S02]  /*52b0*/  SYNCS.PHASECHK.TRANS64.TRYWAIT P1, [UR40+0x388], R7 ;  /* 0x00038807ff0075a7 */ /* 0x000ea40008021128 */
[----:B------:R-:W-:-:S04]  /*52c0*/  PRMT R9, R8, 0x654, R9 ;  /* 0x0000065408097816 */ /* 0x000fc80000000009 */
[----:B------:R-:W-:Y:S01]  /*52d0*/  SEL R0, R9, R0, !P0 ;  /* 0x0000000009007207 */ /* 0x000fe20004000000 */
[----:B--2---:R-:W-:Y:S06]  /*52e0*/  @!P1 BRA `(.L_x_96) ;  /* 0x0000005400989947 */ /* 0x004fec0003800000 */
.L_x_258:
[----:B------:R-:W-:Y:S01]  /*52f0*/  UIADD3 UR4, UPT, UPT, UR40, 0x3c0, URZ ;  /* 0x000003c028047890 */ /* 0x000fe2000fffe0ff */
[----:B------:R3:W-:Y:S01]  /*5300*/  @!P0 SYNCS.ARRIVE.TRANS64.RED RZ, [R0+URZ], R5 ;  /* 0x0000000500ff89a7 */ /* 0x0007e200080004ff */
[----:B------:R-:W-:Y:S01]  /*5310*/  UIADD3 UR5, UPT, UPT, UR40, 0x380, URZ ;  /* 0x0000038028057890 */ /* 0x000fe2000fffe0ff */
[----:B------:R-:W-:-:S08]  /*5320*/  LOP3.LUT R2, R2, 0x1, RZ, 0x3c, !PT ;  /* 0x0000000102027812 */ /* 0x000fd000078e3cff */
[----:B------:R-:W-:Y:S06]  /*5330*/  UGETNEXTWORKID.BROADCAST [UR4], [UR5] ;  /* 0x00000000040073ca */ /* 0x000fec0008000100 */
[----:B---3--:R-:W-:-:S04]  /*5340*/  SHF.L.U32 R5, R3, 0x1f, RZ ;  /* 0x0000001f03057819 */ /* 0x008fc800000006ff */
[----:B------:R-:W3:Y:S02]  /*5350*/  SYNCS.PHASECHK.TRANS64.TRYWAIT P1, [UR40+0x380], R5 ;  /* 0x00038005ff0075a7 */ /* 0x000ee40008021128 */
[----:B---3--:R-:W-:Y:S05]  /*5360*/  @!P1 BRA `(.L_x_97) ;  /* 0x0000005400909947 */ /* 0x008fea0003800000 */
.L_x_260:
[----:B--2---:R-:W2:Y:S01]  /*5370*/  LDS.128 R4, [UR40+0x3c0] ;  /* 0x0003c028ff047984 */ /* 0x004ea20008000c00 */
[----:B------:R-:W-:Y:S01]  /*5380*/  LOP3.LUT R3, R3, 0x1, RZ, 0x3c, !PT ;  /* 0x0000000103037812 */ /* 0x000fe200078e3cff */
[----:B------:R-:W-:Y:S01]  /*5390*/  @!PT LDS RZ, [RZ] ;  /* 0x00000000fffff984 */ /* 0x000fe20000000800 */
[----:B------:R-:W-:Y:S01]  /*53a0*/  @!PT LDS RZ, [RZ] ;  /* 0x00000000fffff984 */ /* 0x000fe20000000800 */
[----:B------:R-:W-:Y:S01]  /*53b0*/  @!PT LDS RZ, [RZ] ;  /* 0x00000000fffff984 */ /* 0x000fe20000000800 */
[----:B------:R-:W-:Y:S01]  /*53c0*/  @!PT LDS RZ, [RZ] ;  /* 0x00000000fffff984 */ /* 0x000fe20000000800 */
[----:B------:R3:W-:Y:S06]  /*53d0*/  MEMBAR.ALL.CTA ;  /* 0x0000000000007992 */ /* 0x0007ec0000008000 */
[----:B---3--:R-:W3:Y:S02]  /*53e0*/  FENCE.VIEW.ASYNC.S ;  /* 0x00000000000073c6 */ /* 0x008ee40000000000 */
[----:B---3--:R-:W-:Y:S01]  /*53f0*/  SYNCS.ARRIVE.TRANS64.RED.A1T0 RZ, [UR6], RZ ;  /* 0x000000ffffff79a7 */ /* 0x008fe20008100406 */
[----:B--2---:R-:W-:-:S13]  /*5400*/  LOP3.LUT P1, RZ, R6, 0x1, RZ, 0xc0, !PT ;  /* 0x0000000106ff7812 */ /* 0x004fda000782c0ff */
[----:B------:R-:W-:Y:S05]  /*5410*/  @P1 BRA `(.L_x_98) ;  /* 0xfffffffc00981947 */ /* 0x000fea000383ffff */
[----:B------:R-:W-:-:S04]  /*5420*/  SHF.L.U32 R0, R2, 0x1f, RZ ;  /* 0x0000001f02007819 */ /* 0x000fc800000006ff */
[----:B------:R-:W2:Y:S02]  /*5430*/  SYNCS.PHASECHK.TRANS64 P0, [UR40+0x388], R0 ;  /* 0x00038800ff0075a7 */ /* 0x000ea40008001028 */
[----:B-12---:R-:W-:Y:S05]  /*5440*/  @P0 EXIT ;  /* 0x000000000000094d */ /* 0x006fea0003800000 */
[----:B------:R-:W-:-:S07]  /*5450*/  MOV R0, UR40 ;  /* 0x0000002800007c02 */ /* 0x000fce0008000f00 */
.L_x_99:
[----:B-1----:R-:W-:-:S04]  /*5460*/  SHF.L.U32 R3, R2, 0x1f, RZ ;  /* 0x0000001f02037819 */ /* 0x002fc800000006ff */
[----:B------:R1:W2:Y:S03]  /*5470*/  SYNCS.PHASECHK.TRANS64.TRYWAIT P0, [R0+URZ+0x388], R3 ;  /* 0x00038803000075a7 */ /* 0x0002a600080011ff */
[----:B--2---:R-:W-:Y:S05]  /*5480*/  @!P0 NANOSLEEP.SYNCS 0x989680 ;  /* 0x009896800000895d */ /* 0x004fea0003900000 */
[----:B------:R-:W2:Y:S02]  /*5490*/  @!P0 SYNCS.PHASECHK.TRANS64 P0, [R0+URZ+0x388], R3 ;  /* 0x00038803000085a7 */ /* 0x000ea400080010ff */
[----:B--2---:R-:W-:Y:S05]  /*54a0*/  @P0 EXIT ;  /* 0x000000000000094d */ /* 0x004fea0003800000 */
[----:B------:R-:W-:Y:S05]  /*54b0*/  BRA `(.L_x_99) ;  /* 0xfffffffc00e87947 */ /* 0x000fea000383ffff */
.L_x_95:
[----:B------:R-:W-:Y:S05]  /*54c0*/  BRA.U UP4, `(.L_x_100) ;  /* 0x0000000d04247547 */ /* 0x000fea000b800000 */
[----:B------:R-:W-:Y:S01]  /*54d0*/  UMOV UR4, 0x40 ;  /* 0x0000004000047882 */ /* 0x000fe20000000000 */
[----:B------:R-:W-:Y:S01]  /*54e0*/  NOP ;  /* 0x0000000000007918 */ /* 0x000fe20000000000 */
[----:B------:R-:W-:Y:S01]  /*54f0*/  ULEA UR4, UR40, UR4, 0x18 ;  /* 0x0000000428047291 */ /* 0x000fe2000f8ec0ff */
[----:B------:R-:W-:Y:S02]  /*5500*/  UMOV UR5, 0x400 ;  /* 0x0000040000057882 */ /* 0x000fe40000000000 */
[----:B------:R-:W-:-:S06]  /*5510*/  ULEA UR40, UR40, UR5, 0x18 ;  /* 0x0000000528287291 */ /* 0x000fcc000f8ec0ff */
[----:B------:R-:W2:Y:S02]  /*5520*/  LDS.U8 R2, [UR4+0x1c] ;  /* 0x00001c04ff027984 */ /* 0x000ea40008000000 */
[----:B--2---:R-:W-:-:S13]  /*5530*/  ISETP.NE.AND P0, PT, R2, RZ, PT ;  /* 0x000000ff0200720c */ /* 0x004fda0003f05270 */
[----:B------:R-:W-:Y:S05]  /*5540*/  @P0 BRA `(.L_x_101) ;  /* 0x0000000000580947 */ /* 0x000fea0003800000 */
[----:B------:R-:W-:-:S13]  /*5550*/  ELECT P0, URZ, PT ;  /* 0x0000000000ff782f */ /* 0x000fda0003800000 */
[----:B------:R-:W-:Y:S05]  /*5560*/  @!P0 BRA `(.L_x_102) ;  /* 0x0000000000608947 */ /* 0x000fea0003800000 */
[----:B------:R-:W-:Y:S01]  /*5570*/  UMOV UR5, 0x10 ;  /* 0x0000001000057882 */ /* 0x000fe20000000000 */
[----:B------:R-:W-:Y:S01]  /*5580*/  HFMA2 R2, -RZ, RZ, 0, 5.9604644775390625e-08 ;  /* 0x00000001ff027431 */ /* 0x000fe200000001ff */
[----:B------:R-:W-:-:S03]  /*5590*/  MOV R3, 0xffff ;  /* 0x0000ffff00037802 */ /* 0x000fc60000000f00 */
[----:B------:R-:W-:Y:S04]  /*55a0*/  DEPBAR.LE SB2, 0x36 ;  /* 0x0000ad800000791a */ /* 0x000fe80000000000 */
[----:B------:R-:W2:Y:S02]  /*55b0*/  UTCATOMSWS.FIND_AND_SET.ALIGN UP0, UR5, UR5 ;  /* 0x00000005000575e3 */ /* 0x000ea40008000800 */
[----:B--2---:R-:W-:Y:S01]  /*55c0*/  MOV R4, UR5 ;  /* 0x0000000500047c02 */ /* 0x004fe20008000f00 */
[----:B------:R-:W-:Y:S06]  /*55d0*/  BRA.U UP0, `(.L_x_103) ;  /* 0x0000000100187547 */ /* 0x000fec000b800000 */
.L_x_104:
[----:B------:R-:W-:Y:S05]  /*55e0*/  NANOSLEEP 0x64 ;  /* 0x000000640000795d */ /* 0x000fea0003800000 */
[----:B------:R-:W-:-:S05]  /*55f0*/  UMOV UR5, 0x10 ;  /* 0x0000001000057882 */ /* 0x000fca0000000000 */
[----:B------:R-:W-:Y:S04]  /*5600*/  DEPBAR.LE SB2, 0x36 ;  /* 0x0000ad800000791a */ /* 0x000fe80000000000 */
[----:B------:R-:W2:Y:S02]  /*5610*/  UTCATOMSWS.FIND_AND_SET.ALIGN UP0, UR5, UR5 ;  /* 0x00000005000575e3 */ /* 0x000ea40008000800 */
[----:B--2---:R-:W-:Y:S01]  /*5620*/  MOV R4, UR5 ;  /* 0x0000000500047c02 */ /* 0x004fe20008000f00 */
[----:B------:R-:W-:Y:S05]  /*5630*/  BRA.U !UP0, `(.L_x_104) ;  /* 0xfffffffd08e87547 */ /* 0x000fea000b83ffff */
.L_x_103:
[-C--:B------:R-:W-:Y:S02]  /*5640*/  SHF.L.U32 R3, R3, R4.reuse, RZ ;  /* 0x0000000403037219 */ /* 0x080fe400000006ff */
[----:B------:R-:W-:Y:S01]  /*5650*/  SHF.L.U32 R2, R2, R4, RZ ;  /* 0x0000000402027219 */ /* 0x000fe200000006ff */
[----:B------:R-:W-:Y:S02]  /*5660*/  IMAD.SHL.U32 R4, R4, 0x20, RZ ;  /* 0x0000002004047824 */ /* 0x000fe400078e00ff */
[----:B------:R2:W-:Y:S04]  /*5670*/  ATOMS.OR RZ, [UR4+0x14], R3 ;  /* 0x00001403ffff798c */ /* 0x0005e8000b000004 */
[----:B------:R2:W-:Y:S04]  /*5680*/  ATOMS.OR RZ, [UR4+0x18], R2 ;  /* 0x00001802ffff798c */ /* 0x0005e8000b000004 */
[----:B------:R2:W-:Y:S01]  /*5690*/  STS [UR40+0x3d0], R4 ;  /* 0x0003d004ff007988 */ /* 0x0005e20008000828 */
[----:B------:R-:W-:Y:S05]  /*56a0*/  BRA `(.L_x_102) ;  /* 0x0000000000107947 */ /* 0x000fea0003800000 */
.L_x_101:
[----:B------:R-:W-:-:S05]  /*56b0*/  MOV R2, 0xffffffff ;  /* 0xffffffff00027802 */ /* 0x000fca0000000f00 */
[----:B------:R2:W-:Y:S02]  /*56c0*/  STS [UR40+0x3d0], R2 ;  /* 0x0003d002ff007988 */ /* 0x0005e40008000828 */
[----:B--2---:R-:W-:Y:S02]  /*56d0*/  MOV R2, 0x56f0 ;  /* 0x000056f000027802 */ /* 0x004fe40000000f00 */
[----:B-1---5:R-:W-:Y:S05]  /*56e0*/  CALL.REL.NOINC `($__internal_1_$__cuda_sm10x_tcgen05_guardrail_trap_phase_invalid_during_alloc) ;  /* 0x0000005400d87944 */ /* 0x022fea0003c00000 */
.L_x_102:
[----:B------:R-:W-:Y:S05]  /*56f0*/  WARPSYNC.ALL ;  /* 0x0000000000007948 */ /* 0x000fea0003800000 */
[----:B------:R-:W3:Y:S01]  /*5700*/  S2UR UR7, SR_CgaCtaId ;  /* 0x00000000000779c3 */ /* 0x000ee20000008800 */
[----:B------:R-:W-:Y:S01]  /*5710*/  UMOV UR4, 0x400 ;  /* 0x0000040000047882 */ /* 0x000fe20000000000 */
[----:B------:R-:W-:-:S06]  /*5720*/  NOP ;  /* 0x0000000000007918 */ /* 0x000fcc0000000000 */
[----:B------:R-:W-:Y:S06]  /*5730*/  BAR.ARV 0x6, 0xa0 ;  /* 0x0182800000007b1d */ /* 0x000fec0000002000 */
[----:B------:R-:W4:Y:S01]  /*5740*/  LDCU UR5, c[0x0][0x394] ;  /* 0x00007280ff0577ac */ /* 0x000f220008000800 */
[----:B------:R-:W-:Y:S01]  /*5750*/  LOP3.LUT R0, R0, 0xffff, RZ, 0xc0, !PT ;  /* 0x0000ffff00007812 */ /* 0x000fe200078ec0ff */
[----:B------:R-:W-:Y:S02]  /*5760*/  IMAD.MOV.U32 R9, RZ, RZ, 0x1 ;  /* 0x00000001ff097424 */ /* 0x000fe400078e00ff */
[----:B------:R-:W-:Y:S01]  /*5770*/  IMAD.MOV.U32 R8, RZ, RZ, RZ ;  /* 0x000000ffff087224 */ /* 0x000fe200078e00ff */
[----:B------:R-:W-:Y:S01]  /*5780*/  R2UR UR10, R0 ;  /* 0x00000000000a72ca */ /* 0x000fe200000e0000 */
[----:B--2---:R-:W-:Y:S01]  /*5790*/  IMAD.MOV.U32 R3, RZ, RZ, RZ ;  /* 0x000000ffff037224 */ /* 0x004fe200078e00ff */
[----:B------:R-:W-:Y:S01]  /*57a0*/  UMOV UR17, URZ ;  /* 0x000000ff00117c82 */ /* 0x000fe20008000000 */
[----:B------:R-:W-:Y:S01]  /*57b0*/  UMOV UR16, URZ ;  /* 0x000000ff00107c82 */ /* 0x000fe20008000000 */
[----:B------:R-:W-:Y:S01]  /*57c0*/  UMOV UR20, 0x0 ;  /* 0x0000000000147882 */ /* 0x000fe20000000000 */
[----:B---3--:R-:W-:Y:S01]  /*57d0*/  ULEA UR7, UR7, UR4, 0x18 ;  /* 0x0000000407077291 */ /* 0x008fe2000f8ec0ff */
[----:B------:R-:W2:Y:S03]  /*57e0*/  LDCU UR4, c[0x0][0x394] ;  /* 0x00007280ff0477ac */ /* 0x000ea60008000800 */
[----:B------:R-:W-:-:S02]  /*57f0*/  UIADD3 UR19, UPT, UPT, UR7, 0x2600, URZ ;  /* 0x0000260007137890 */ /* 0x000fc4000fffe0ff */
[----:B----4-:R-:W-:-:S03]  /*5800*/  UIADD3 UR5, UPT, UPT, UR5, 0x1f, URZ ;  /* 0x0000001f05057890 */ /* 0x010fc6000fffe0ff */
[----:B------:R-:W3:Y:S01]  /*5810*/  LDS R2, [UR7+0x3d0] ;  /* 0x0003d007ff027984 */ /* 0x000ee20008000800 */
[----:B------:R-:W-:Y:S02]  /*5820*/  UIADD3 UR18, UPT, UPT, UR7, 0x1d600, URZ ;  /* 0x0001d60007127890 */ /* 0x000fe4000fffe0ff */
[----:B------:R-:W-:Y:S02]  /*5830*/  USHF.R.S32.HI UR6, URZ, 0x1f, UR5 ;  /* 0x0000001fff067899 */ /* 0x000fe40008011405 */
[----:B------:R-:W-:Y:S02]  /*5840*/  USHF.R.U32.HI UR19, URZ, 0x4, UR19 ;  /* 0x00000004ff137899 */ /* 0x000fe40008011613 */
[----:B------:R-:W-:Y:S02]  /*5850*/  ULEA.HI UR6, UR6, UR5, URZ, 0x5 ;  /* 0x0000000506067291 */ /* 0x000fe4000f8f28ff */
[----:B------:R-:W-:Y:S02]  /*5860*/  UIADD3 UR5, UPT, UPT, UR7, 0x388, URZ ;  /* 0x0000038807057890 */ /* 0x000fe4000fffe0ff */
[----:B------:R-:W-:-:S02]  /*5870*/  USHF.R.S32.HI UR6, URZ, 0x5, UR6 ;  /* 0x00000005ff067899 */ /* 0x000fc40008011406 */
[----:B------:R-:W-:Y:S02]  /*5880*/  USHF.R.U32.HI UR18, URZ, 0x4, UR18 ;  /* 0x00000004ff127899 */ /* 0x000fe40008011612 */
[----:B------:R-:W-:Y:S02]  /*5890*/  UISETP.LT.AND UP0, UPT, UR6, 0x1, UPT ;  /* 0x000000010600788c */ /* 0x000fe4000bf01270 */
[----:B------:R-:W-:Y:S02]  /*58a0*/  UPRMT UR5, URZ, 0x654, UR5 ;  /* 0x00000654ff057896 */ /* 0x000fe40008000005 */
[----:B------:R-:W-:Y:S02]  /*58b0*/  USEL UR11, UR6, 0x1, !UP0 ;  /* 0x00000001060b7887 */ /* 0x000fe4000c000000 */
[----:B------:R-:W-:Y:S02]  /*58c0*/  ULOP3.LUT UR19, UR19, 0x3fff, URZ, 0xc0, !UPT ;  /* 0x00003fff13137892 */ /* 0x000fe4000f8ec0ff */
[----:B------:R-:W-:-:S02]  /*58d0*/  ULOP3.LUT UR18, UR18, 0x3fff, URZ, 0xc0, !UPT ;  /* 0x00003fff12127892 */ /* 0x000fc4000f8ec0ff */
[----:B------:R-:W-:Y:S02]  /*58e0*/  UIADD3 UR11, UPT, UPT, -UR11, URZ, URZ ;  /* 0x000000ff0b0b7290 */ /* 0x000fe4000fffe1ff */
[----:B--2---:R-:W-:Y:S01]  /*58f0*/  UISETP.GE.AND UP3, UPT, UR4, 0x1, UPT ;  /* 0x000000010400788c */ /* 0x004fe2000bf66270 */
[----:B------:R-:W-:Y:S01]  /*5900*/  UMOV UR21, 0x4118010 ;  /* 0x0411801000157882 */ /* 0x000fe20000000000 */
[C---:B---3--:R-:W-:Y:S01]  /*5910*/  VIADD R5, R2.reuse, 0x40 ;  /* 0x0000004002057836 */ /* 0x048fe20000000000 */
[----:B------:R-:W-:-:S04]  /*5920*/  LOP3.LUT R4, R2, 0xffff, RZ, 0xc0, !PT ;  /* 0x0000ffff02047812 */ /* 0x000fc800078ec0ff */
[----:B------:R-:W-:-:S05]  /*5930*/  LOP3.LUT R5, R5, 0xffff, RZ, 0xc0, !PT ;  /* 0x0000ffff05057812 */ /* 0x000fca00078ec0ff */
[----:B------:R2:W-:Y:S02]  /*5940*/  STL.64 [R1], R4 ;  /* 0x0000000401007387 */ /* 0x0005e40000100a00 */
.L_x_111:
[----:B--2---:R-:W-:-:S04]  /*5950*/  SHF.L.U32 R5, R8, 0x1f, RZ ;  /* 0x0000001f08057819 */ /* 0x004fc800000006ff */
[----:B------:R-:W2:Y:S02]  /*5960*/  SYNCS.PHASECHK.TRANS64.TRYWAIT P0, [UR7+0x380], R5 ;  /* 0x00038005ff0075a7 */ /* 0x000ea40008001107 */
[----:B--23--:R-:W-:Y:S05]  /*5970*/  @!P0 BRA `(.L_x_105) ;  /* 0x0000005000248947 */ /* 0x00cfea0003800000 */
.L_x_262:
[----:B--2---:R-:W2:Y:S01]  /*5980*/  LDS.128 R4, [UR7+0x3c0] ;  /* 0x0003c007ff047984 */ /* 0x004ea20008000c00 */
[----:B------:R-:W-:Y:S01]  /*5990*/  ULEA UR9, UR17, UR7, 0x3 ;  /* 0x0000000711097291 */ /* 0x000fe2000f8e18ff */
[----:B------:R-:W-:Y:S01]  /*59a0*/  SHF.L.U32 R0, R9, 0x1f, RZ ;  /* 0x0000001f09007819 */ /* 0x000fe200000006ff */
[----:B------:R-:W-:Y:S01]  /*59b0*/  @!PT LDS RZ, [RZ] ;  /* 0x00000000fffff984 */ /* 0x000fe20000000800 */
[----:B------:R-:W-:Y:S01]  /*59c0*/  @!PT LDS RZ, [RZ] ;  /* 0x00000000fffff984 */ /* 0x000fe20000000800 */
[----:B------:R-:W-:Y:S01]  /*59d0*/  @!PT LDS RZ, [RZ] ;  /* 0x00000000fffff984 */ /* 0x000fe20000000800 */
[----:B------:R-:W-:Y:S01]  /*59e0*/  @!PT LDS RZ, [RZ] ;  /* 0x00000000fffff984 */ /* 0x000fe20000000800 */
[----:B------:R3:W-:Y:S06]  /*59f0*/  MEMBAR.ALL.CTA ;  /* 0x0000000000007992 */ /* 0x0007ec0000008000 */
[----:B---3--:R-:W3:Y:S02]  /*5a00*/  FENCE.VIEW.ASYNC.S ;  /* 0x00000000000073c6 */ /* 0x008ee40000000000 */
[----:B---3--:R-:W-:Y:S01]  /*5a10*/  SYNCS.ARRIVE.TRANS64.RED.A1T0 RZ, [UR5], RZ ;  /* 0x000000ffffff79a7 */ /* 0x008fe20008100405 */
[----:B------:R-:W3:Y:S01]  /*5a20*/  SYNCS.PHASECHK.TRANS64.TRYWAIT P0, [UR9+0x3a0], R0 ;  /* 0x0003a000ff0075a7 */ /* 0x000ee20008001109 */
[----:B--2---:R-:W-:Y:S01]  /*5a30*/  LOP3.LUT P2, RZ, R6, 0x1, RZ, 0xc0, !PT ;  /* 0x0000000106ff7812 */ /* 0x004fe2000784c0ff */
[----:B---3--:R-:W-:-:S12]  /*5a40*/  @!P0 BRA `(.L_x_106) ;  /* 0x0000005000088947 */ /* 0x008fd80003800000 */
.L_x_264:
[----:B------:R-:W-:Y:S05]  /*5a50*/  BRA.U !UP3, `(.L_x_107) ;  /* 0x000000010bb07547 */ /* 0x000fea000b800000 */
[----:B--2---:R-:W-:Y:S01]  /*5a60*/  IMAD.U32 R0, RZ, RZ, UR17 ;  /* 0x00000011ff007e24 */ /* 0x004fe2000f8e00ff */
[----:B------:R-:W-:-:S04]  /*5a70*/  ULEA UR4, UR16, UR7, 0x3 ;  /* 0x0000000710047291 */ /* 0x000fc8000f8e18ff */
[----:B------:R-:W-:Y:S02]  /*5a80*/  LEA R4, R0, R1, 0x2 ;  /* 0x0000000100047211 */ /* 0x000fe400078e10ff */
[----:B------:R-:W-:-:S04]  /*5a90*/  SHF.L.U32 R0, R3, 0x1f, RZ ;  /* 0x0000001f03007819 */ /* 0x000fc800000006ff */
[----:B------:R-:W5:Y:S01]  /*5aa0*/  LDL R4, [R4] ;  /* 0x0000000004047983 */ /* 0x000f620000100800 */
[----:B------:R2:W3:Y:S01]  /*5ab0*/  SYNCS.PHASECHK.TRANS64.TRYWAIT P1, [UR4], R0 ;  /* 0x00000000ff0075a7 */ /* 0x0004e20008021104 */
[----:B------:R-:W-:Y:S01]  /*5ac0*/  UPLOP3.LUT UP4, UPT, UPT, UPT, UPT, 0x40, 0x4 ;  /* 0x000000000004789c */ /* 0x000fe20003f8e870 */
[----:B------:R-:W-:Y:S01]  /*5ad0*/  UMOV UR15, UR11 ;  /* 0x0000000b000f7c82 */ /* 0x000fe20008000000 */
[----:B------:R-:W-:Y:S01]  /*5ae0*/  UMOV UR14, UR6 ;  /* 0x00000006000e7c82 */ /* 0x000fe20008000000 */
[----:B------:R-:W-:-:S08]  /*5af0*/  UMOV UR13, UR16 ;  /* 0x00000010000d7c82 */ /* 0x000fd00008000000 */
.L_x_110:
[----:B------:R-:W-:Y:S02]  /*5b00*/  UIADD3 UR15, UPT, UPT, UR15, 0x1, URZ ;  /* 0x000000010f0f7890 */ /* 0x000fe4000fffe0ff */
[----:B----4-:R-:W-:Y:S02]  /*5b10*/  ULEA UR8, UR13, UR7, 0x3 ;  /* 0x000000070d087291 */ /* 0x010fe4000f8e18ff */
[----:B------:R-:W-:Y:S01]  /*5b20*/  UISETP.NE.AND UP0, UPT, UR15, URZ, UPT ;  /* 0x000000ff0f00728c */ /* 0x000fe2000bf05270 */
[----:B--23--:R-:W-:Y:S10]  /*5b30*/  @P1 BRA `(.L_x_108) ;  /* 0x00000000000c1947 */ /* 0x00cff40003800000 */
[----:B------:R-:W-:Y:S04]  /*5b40*/  SHF.L.U32 R5, R3, 0x1f, RZ ;  /* 0x0000001f03057819 */ /* 0x000fe800000006ff */
[----:B------:R-:W3:Y:S02]  /*5b50*/  SYNCS.PHASECHK.TRANS64.TRYWAIT P0, [UR8], R5 ;  /* 0x00000005ff0075a7 */ /* 0x000ee40008001108 */
[----:B---3--:R-:W-:Y:S05]  /*5b60*/  @!P0 BRA `(.L_x_109) ;  /* 0x0000004c00d88947 */ /* 0x008fea0003800000 */
.L_x_108:
[----:B------:R-:W-:Y:S01]  /*5b70*/  UISETP.NE.AND UP1, UPT, UR14, 0x1, UPT ;  /* 0x000000010e00788c */ /* 0x000fe2000bf25270 */
[----:B------:R-:W-:Y:S01]  /*5b80*/  PLOP3.LUT P1, PT, PT, PT, PT, 0x80, 0x8 ;  /* 0x000000000008781c */ /* 0x000fe20003f2f070 */
[----:B------:R-:W-:Y:S02]  /*5b90*/  UIADD3 UR16, UPT, UPT, UR13, 0x1, URZ ;  /* 0x000000010d107890 */ /* 0x000fe4000fffe0ff */
[----:B------:R-:W-:Y:S02]  /*5ba0*/  UIADD3 UR8, UPT, UPT, UR8, 0x1b0, URZ ;  /* 0x000001b008087890 */ /* 0x000fe4000fffe0ff */
[----:B------:R-:W-:Y:S01]  /*5bb0*/  UISETP.NE.AND UP2, UPT, UR16, 0x36, UPT ;  /* 0x000000361000788c */ /* 0x000fe2000bf45270 */
[----:B------:R-:W-:Y:S01]  /*5bc0*/  PLOP3.LUT P0, PT, PT, PT, UP1, 0x80, 0x8 ;  /* 0x000000000008781c */ /* 0x000fe20003f0f018 */
[----:B------:R-:W-:Y:S02]  /*5bd0*/  UIADD3 UR14, UPT, UPT, UR14, -0x1, URZ ;  /* 0xffffffff0e0e7890 */ /* 0x000fe4000fffe0ff */
[----:B------:R-:W-:Y:S02]  /*5be0*/  USEL UR12, URZ, 0x1, UP2 ;  /* 0x00000001ff0c7887 */ /* 0x000fe40009000000 */
[----:B------:R-:W-:Y:S01]  /*5bf0*/  USEL UR16, UR16, URZ, UP2 ;  /* 0x000000ff10107287 */ /* 0x000fe20009000000 */
[----:B------:R-:W-:Y:S01]  /*5c00*/  UMOV UR23, 0x80004020 ;  /* 0x8000402000177882 */ /* 0x000fe20000000000 */
[----:B------:R-:W-:Y:S02]  /*5c10*/  UMOV UR25, 0x80004020 ;  /* 0x8000402000197882 */ /* 0x000fe40000000000 */
[----:B------:R-:W-:Y:S01]  /*5c20*/  @UP1 ULEA UR4, UR16, UR7, 0x3 ;  /* 0x0000000710041291 */ /* 0x000fe2000f8e18ff */
[----:B------:R-:W-:Y:S01]  /*5c30*/  LOP3.LUT R3, R3, UR12, RZ, 0x3c, !PT ;  /* 0x0000000c03037c12 */ /* 0x000fe2000f8e3cff */
[----:B------:R-:W-:Y:S03]  /*5c40*/  USHF.L.U32 UR12, UR13, 0x7, URZ ;  /* 0x000000070d0c7899 */ /* 0x000fe600080006ff */
[----:B--2---:R-:W-:Y:S01]  /*5c50*/  @P0 SHF.L.U32 R0, R3, 0x1f, RZ ;  /* 0x0000001f03000819 */ /* 0x004fe200000006ff */
[----:B------:R-:W-:Y:S02]  /*5c60*/  UIADD3 UR22, UPT, UPT, UR19, UR12, URZ ;  /* 0x0000000c13167290 */ /* 0x000fe4000fffe0ff */
[----:B------:R-:W-:Y:S01]  /*5c70*/  UIADD3 UR24, UPT, UPT, UR18, UR12, URZ ;  /* 0x0000000c12187290 */ /* 0x000fe2000fffe0ff */
[----:B------:R4:W2:Y:S01]  /*5c80*/  @P0 SYNCS.PHASECHK.TRANS64.TRYWAIT P1, [UR4], R0 ;  /* 0x00000000ff0005a7 */ /* 0x0008a20008021104 */
[----:B------:R-:W-:Y:S11]  /*5c90*/  ELECT P0, URZ, PT ;  /* 0x0000000000ff782f */ /* 0x000ff60003800000 */
[----:B------:R-:W-:Y:S02]  /*5ca0*/  @!UPT UIADD3 URZ, UPT, UPT, URZ, URZ, URZ ;  /* 0x000000fffffff290 */ /* 0x000fe4000fffe0ff */
[----:B-----5:R-:W-:Y:S01]  /*5cb0*/  @P0 R2UR.BROADCAST UR4, R4 ;  /* 0x00000000040402ca */ /* 0x020fe200008e0000 */
[----:B------:R-:W-:Y:S11]  /*5cc0*/  UMOV UR13, UR16 ;  /* 0x00000010000d7c82 */ /* 0x000ff60008000000 */
[----:B------:R-:W-:Y:S01]  /*5cd0*/  @!UPT UIADD3 URZ, UPT, UPT, URZ, URZ, URZ ;  /* 0x000000fffffff290 */ /* 0x000fe2000fffe0ff */
[----:B------:R4:W-:Y:S01]  /*5ce0*/  UTCQMMA gdesc[UR22], gdesc[UR24], tmem[UR4], tmem[UR20], idesc[UR21], UP4 ;  /* 0x00ff1418160075ea */ /* 0x0009e2000a000304 */
[----:B------:R-:W-:Y:S01]  /*5cf0*/  UPLOP3.LUT UP4, UPT, UPT, UPT, UPT, 0x80, 0x8 ;  /* 0x000000000008789c */ /* 0x000fe20003f8f070 */
[----:B------:R4:W-:Y:S01]  /*5d00*/  UTCBAR.MULTICAST [UR8], URZ, UR10 ;  /* 0x000000ff080073e9 */ /* 0x0009e2000800080a */
[----:B------:R-:W-:Y:S09]  /*5d10*/  BRA.U UP0, `(.L_x_110) ;  /* 0xfffffffd00787547 */ /* 0x000ff2000b83ffff */
.L_x_107:
[----:B------:R-:W-:Y:S01]  /*5d20*/  UIADD3 UR17, UPT, UPT, UR17, 0x1, URZ ;  /* 0x0000000111117890 */ /* 0x000fe2000fffe0ff */
[----:B------:R-:W-:Y:S01]  /*5d30*/  LOP3.LUT R8, R8, 0x1, RZ, 0x3c, !PT ;  /* 0x0000000108087812 */ /* 0x000fe200078e3cff */
[----:B------:R-:W-:Y:S02]  /*5d40*/  UIADD3 UR9, UPT, UPT, UR9, 0x390, URZ ;  /* 0x0000039009097890 */ /* 0x000fe4000fffe0ff */
[----:B------:R-:W-:-:S04]  /*5d50*/  UISETP.NE.AND UP0, UPT, UR17, 0x2, UPT ;  /* 0x000000021100788c */ /* 0x000fc8000bf05270 */
[----:B----4-:R-:W-:Y:S02]  /*5d60*/  USEL UR4, URZ, 0x1, UP0 ;  /* 0x00000001ff047887 */ /* 0x010fe40008000000 */
[----:B------:R-:W-:Y:S01]  /*5d70*/  USEL UR17, UR17, URZ, UP0 ;  /* 0x000000ff11117287 */ /* 0x000fe20008000000 */
[----:B------:R3:W-:Y:S03]  /*5d80*/  UTCBAR [UR9], URZ ;  /* 0x000000ff090073e9 */ /* 0x0007e600080000ff */
[----:B------:R-:W-:Y:S01]  /*5d90*/  LOP3.LUT R9, R9, UR4, RZ, 0x3c, !PT ;  /* 0x0000000409097c12 */ /* 0x000fe2000f8e3cff */
[----:B------:R-:W-:Y:S07]  /*5da0*/  @P2 BRA `(.L_x_111) ;  /* 0xfffffff800e82947 */ /* 0x000fee000383ffff */
[----:B------:R-:W4:Y:S01]  /*5db0*/  S2UR UR4, SR_CgaCtaId ;  /* 0x00000000000479c3 */ /* 0x000f220000008800 */
[----:B------:R-:W-:Y:S01]  /*5dc0*/  ELECT P0, URZ, PT ;  /* 0x0000000000ff782f */ /* 0x000fe20003800000 */
[----:B--2---:R-:W-:Y:S01]  /*5dd0*/  IMAD.MOV.U32 R0, RZ, RZ, 0x1 ;  /* 0x00000001ff007424 */ /* 0x004fe200078e00ff */
[----:B------:R-:W-:Y:S01]  /*5de0*/  UIADD3 UR7, UPT, UPT, UR7, 0x3a0, URZ ;  /* 0x000003a007077890 */ /* 0x000fe2000fffe0ff */
[----:B------:R-:W-:Y:S01]  /*5df0*/  SHF.L.U32 R3, R9, 0x1f, RZ ;  /* 0x0000001f09037819 */ /* 0x000fe200000006ff */
[----:B------:R-:W-:-:S03]  /*5e00*/  UMOV UR5, 0x40 ;  /* 0x0000004000057882 */ /* 0x000fc60000000000 */
[----:B------:R-:W-:Y:S01]  /*5e10*/  UVIRTCOUNT.DEALLOC.SMPOOL 0x80 ;  /* 0x000000800000784c */ /* 0x000fe20000000000 */
[----:B----4-:R-:W-:Y:S02]  /*5e20*/  ULEA UR4, UR4, UR5, 0x18 ;  /* 0x0000000504047291 */ /* 0x010fe4000f8ec0ff */
[----:B------:R-:W-:-:S07]  /*5e30*/  ULEA UR5, UR17, UR7, 0x3 ;  /* 0x0000000711057291 */ /* 0x000fce000f8e18ff */
[----:B------:R2:W-:Y:S02]  /*5e40*/  @P0 STS.U8 [UR4+0x1c], R0 ;  /* 0x00001c00ff000988 */ /* 0x0005e40008000004 */
[----:B------:R-:W4:Y:S02]  /*5e50*/  SYNCS.PHASECHK.TRANS64.TRYWAIT P0, [UR5], R3 ;  /* 0x00000003ff0075a7 */ /* 0x000f240008001105 */
[----:B--2-4-:R-:W-:Y:S05]  /*5e60*/  @!P0 BRA `(.L_x_112) ;  /* 0x0000004c00308947 */ /* 0x014fea0003800000 */
.L_x_267:
[----:B------:R-:W-:-:S04]  /*5e70*/  UIADD3 UR6, UPT, UPT, UR17, 0x1, URZ ;  /* 0x0000000111067890 */ /* 0x000fc8000fffe0ff */
[----:B------:R-:W-:-:S04]  /*5e80*/  UISETP.NE.AND UP0, UPT, UR6, 0x2, UPT ;  /* 0x000000020600788c */ /* 0x000fc8000bf05270 */
[----:B------:R-:W-:Y:S02]  /*5e90*/  USEL UR5, URZ, 0x1, UP0 ;  /* 0x00000001ff057887 */ /* 0x000fe40008000000 */
[----:B------:R-:W-:-:S04]  /*5ea0*/  USEL UR6, UR6, URZ, UP0 ;  /* 0x000000ff06067287 */ /* 0x000fc80008000000 */
[----:B------:R-:W-:Y:S01]  /*5eb0*/  ULEA UR6, UR6, UR7, 0x3 ;  /* 0x0000000706067291 */ /* 0x000fe2000f8e18ff */
[----:B--2---:R-:W-:-:S04]  /*5ec0*/  LOP3.LUT R3, R9, UR5, RZ, 0x3c, !PT ;  /* 0x0000000509037c12 */ /* 0x004fc8000f8e3cff */
[----:B------:R-:W-:-:S04]  /*5ed0*/  SHF.L.U32 R3, R3, 0x1f, RZ ;  /* 0x0000001f03037819 */ /* 0x000fc800000006ff */
[----:B------:R-:W2:Y:S02]  /*5ee0*/  SYNCS.PHASECHK.TRANS64.TRYWAIT P0, [UR6], R3 ;  /* 0x00000003ff0075a7 */ /* 0x000ea40008001106 */
[----:B--2---:R-:W-:Y:S05]  /*5ef0*/  @!P0 BRA `(.L_x_113) ;  /* 0x0000004c00248947 */ /* 0x004fea0003800000 */
.L_x_269:
[----:B------:R-:W-:Y:S01]  /*5f00*/  NOP ;  /* 0x0000000000007918 */ /* 0x000fe20000000000 */
[----:B--2---:R-:W2:Y:S01]  /*5f10*/  LDS R0, [UR4+0x14] ;  /* 0x00001404ff007984 */ /* 0x004ea20008000800 */
[----:B------:R-:W-:Y:S01]  /*5f20*/  LOP3.LUT R2, R2, 0xffff, RZ, 0xc0, !PT ;  /* 0x0000ffff02027812 */ /* 0x000fe200078ec0ff */
[----:B------:R-:W-:Y:S02]  /*5f30*/  IMAD.MOV.U32 R3, RZ, RZ, 0xffff ;  /* 0x0000ffffff037424 */ /* 0x000fe400078e00ff */
[----:B------:R-:W-:Y:S01]  /*5f40*/  IMAD.MOV.U32 R5, RZ, RZ, 0x1 ;  /* 0x00000001ff057424 */ /* 0x000fe200078e00ff */
[----:B------:R-:W-:-:S04]  /*5f50*/  SHF.R.U32.HI R2, RZ, 0x5, R2 ;  /* 0x00000005ff027819 */ /* 0x000fc80000011602 */
[-C--:B------:R-:W-:Y:S02]  /*5f60*/  SHF.L.U32 R3, R3, R2.reuse, RZ ;  /* 0x0000000203037219 */ /* 0x080fe400000006ff */
[----:B------:R-:W-:Y:S02]  /*5f70*/  SHF.L.U32 R5, R5, R2, RZ ;  /* 0x0000000205057219 */ /* 0x000fe400000006ff */
[----:B--2---:R-:W-:-:S04]  /*5f80*/  LOP3.LUT R0, R0, R3, RZ, 0xc0, !PT ;  /* 0x0000000300007212 */ /* 0x004fc800078ec0ff */
[----:B------:R-:W-:-:S13]  /*5f90*/  ISETP.NE.AND P0, PT, R0, R3, PT ;  /* 0x000000030000720c */ /* 0x000fda0003f05270 */
[----:B------:R-:W-:Y:S05]  /*5fa0*/  @P0 BRA `(.L_x_114) ;  /* 0x00000000005c0947 */ /* 0x000fea0003800000 */
[----:B------:R-:W2:Y:S02]  /*5fb0*/  LDS R0, [UR4+0x18] ;  /* 0x00001804ff007984 */ /* 0x000ea40008000800 */
[----:B--2---:R-:W-:-:S04]  /*5fc0*/  LOP3.LUT R0, R0, R5, RZ, 0xc0, !PT ;  /* 0x0000000500007212 */ /* 0x004fc800078ec0ff */
[----:B------:R-:W-:-:S13]  /*5fd0*/  ISETP.NE.AND P0, PT, R0, R5, PT ;  /* 0x000000050000720c */ /* 0x000fda0003f05270 */
[----:B------:R-:W-:Y:S05]  /*5fe0*/  @P0 BRA `(.L_x_115) ;  /* 0x0000000000400947 */ /* 0x000fea0003800000 */
[----:B------:R-:W-:Y:S01]  /*5ff0*/  R2UR UR8, R3 ;  /* 0x00000000030872ca */ /* 0x000fe200000e0000 */
[----:B------:R-:W2:Y:S01]  /*6000*/  S2R R2, SR_LANEID ;  /* 0x0000000000027919 */ /* 0x000ea20000000000 */
[----:B------:R-:W-:Y:S01]  /*6010*/  LOP3.LUT R5, RZ, R5, RZ, 0x33, !PT ;  /* 0x00000005ff057212 */ /* 0x000fe200078e33ff */
[----:B------:R-:W-:Y:S02]  /*6020*/  VOTEU.ANY UR7, UPT, PT ;  /* 0x0000000000077886 */ /* 0x000fe400038e0100 */
[----:B------:R-:W-:Y:S01]  /*6030*/  UFLO.U32 UR7, UR7 ;  /* 0x00000007000772bd */ /* 0x000fe200080e0000 */
[----:B------:R-:W4:Y:S07]  /*6040*/  REDUX UR5, R5 ;  /* 0x00000000050573c4 */ /* 0x000f2e0000000000 */
[----:B------:R-:W-:-:S06]  /*6050*/  ULOP3.LUT UR8, URZ, UR8, URZ, 0x33, !UPT ;  /* 0x00000008ff087292 */ /* 0x000fcc000f8e33ff */
[----:B------:R-:W-:-:S04]  /*6060*/  IMAD.U32 R0, RZ, RZ, UR8 ;  /* 0x00000008ff007e24 */ /* 0x000fc8000f8e00ff */
[----:B------:R-:W1:Y:S02]  /*6070*/  REDUX UR6, R0 ;  /* 0x00000000000673c4 */ /* 0x000e640000000000 */
[----:B------:R1:W-:Y:S01]  /*6080*/  UTCATOMSWS.AND URZ, UR8 ;  /* 0x0000000800ff79e3 */ /* 0x0003e20008000000 */
[----:B--2---:R-:W-:Y:S01]  /*6090*/  ISETP.EQ.U32.AND P0, PT, R2, UR7, PT ;  /* 0x0000000702007c0c */ /* 0x004fe2000bf02070 */
[----:B----4-:R-:W-:Y:S02]  /*60a0*/  IMAD.U32 R2, RZ, RZ, UR5 ;  /* 0x00000005ff027e24 */ /* 0x010fe4000f8e00ff */
[----:B-1----:R-:W-:-:S10]  /*60b0*/  IMAD.U32 R3, RZ, RZ, UR6 ;  /* 0x00000006ff037e24 */ /* 0x002fd4000f8e00ff */
[----:B------:R1:W-:Y:S04]  /*60c0*/  @P0 ATOMS.AND RZ, [UR4+0x14], R3 ;  /* 0x00001403ffff098c */ /* 0x0003e8000a800004 */
[----:B------:R1:W-:Y:S01]  /*60d0*/  @P0 ATOMS.AND RZ, [UR4+0x18], R2 ;  /* 0x00001802ffff098c */ /* 0x0003e2000a800004 */
[----:B------:R-:W-:Y:S05]  /*60e0*/  BRA `(.L_x_116) ;  /* 0x0000000000147947 */ /* 0x000fea0003800000 */
.L_x_115:
[----:B------:R-:W-:Y:S02]  /*60f0*/  MOV R2, 0x6110 ;  /* 0x0000611000027802 */ /* 0x000fe40000000f00 */
[----:B-1-3-5:R-:W-:Y:S05]  /*6100*/  CALL.REL.NOINC `($__internal_0_$__cuda_sm10x_tcgen05_guardrail_trap_col_being_dealloced_not_returned_by_alloc) ;  /* 0x0000004c00447944 */ /* 0x02afea0003c00000 */
[----:B------:R-:W-:Y:S05]  /*6110*/  BRA `(.L_x_116) ;  /* 0x0000000000087947 */ /* 0x000fea0003800000 */
.L_x_114:
[----:B------:R-:W-:Y:S02]  /*6120*/  MOV R2, 0x6140 ;  /* 0x0000614000027802 */ /* 0x000fe40000000f00 */
[----:B-1-3-5:R-:W-:Y:S05]  /*6130*/  CALL.REL.NOINC `($__internal_2_$__cuda_sm10x_tcgen05_guardrail_trap_unallocated_columns_being_dealloced) ;  /* 0x0000004c00507944 */ /* 0x02afea0003c00000 */
.L_x_116:
[----:B------:R-:W-:Y:S01]  /*6140*/  NOP ;  /* 0x0000000000007918 */ /* 0x000fe20000000000 */
[----:B---3--:R-:W-:Y:S05]  /*6150*/  EXIT ;  /* 0x000000000000794d */ /* 0x008fea0003800000 */
.L_x_100:
[----:B------:R-:W2:Y:S01]  /*6160*/  LDC R3, c[0x0][0x384] ;  /* 0x0000e100ff037b82 */ /* 0x000ea20000000800 */
[----:B------:R-:W-:Y:S01]  /*6170*/  UISETP.NE.OR UP6, UPT, UR4, 0x3, !UP6 ;  /* 0x000000030400788c */ /* 0x000fe2000f7c5670 */
[----:B--2---:R-:W-:-:S08]  /*6180*/  IADD3 R3, PT, PT, R3, 0x3f, RZ ;  /* 0x0000003f03037810 */ /* 0x004fd00007ffe0ff */
[----:B------:R-:W-:Y:S05]  /*6190*/  BRA.U UP6, `(.L_x_117) ;  /* 0x0000001106147547 */ /* 0x000fea000b800000 */
[----:B------:R-:W2:Y:S01]  /*61a0*/  LDC R19, c[0x0][0x38c] ;  /* 0x0000e300ff137b82 */ /* 0x000ea20000000800 */
[----:B------:R-:W3:Y:S01]  /*61b0*/  LDCU.64 UR6, c[0x0][0x988] ;  /* 0x00013100ff0677ac */ /* 0x000ee20008000a00 */
[----:B------:R-:W-:Y:S01]  /*61c0*/  SHF.R.S32.HI R30, RZ, 0x1f, R3 ;  /* 0x0000001fff1e7819 */ /* 0x000fe20000011403 */
[----:B------:R-:W-:Y:S01]  /*61d0*/  IMAD.MOV.U32 R28, RZ, RZ, 0x1 ;  /* 0x00000001ff1c7424 */ /* 0x000fe200078e00ff */
[----:B------:R-:W4:Y:S02]  /*61e0*/  LDCU.64 UR8, c[0x0][0x348] ;  /* 0x00006900ff0877ac */ /* 0x000f240008000a00 */
[----:B------:R-:W-:Y:S01]  /*61f0*/  LEA.HI R30, R30, R3, RZ, 0x6 ;  /* 0x000000031e1e7211 */ /* 0x000fe200078f30ff */
[----:B------:R-:W-:Y:S01]  /*6200*/  IMAD.MOV.U32 R27, RZ, RZ, RZ ;  /* 0x000000ffff1b7224 */ /* 0x000fe200078e00ff */
[----:B------:R-:W1:Y:S01]  /*6210*/  LDC R24, c[0x0][0x388] ;  /* 0x0000e200ff187b82 */ /* 0x000e620000000800 */
[----:B------:R-:W4:Y:S01]  /*6220*/  LDCU.64 UR4, c[0x0][0x990] ;  /* 0x00013200ff0477ac */ /* 0x000f220008000a00 */
[----:B------:R-:W-:Y:S01]  /*6230*/  SHF.R.S32.HI R30, RZ, 0x6, R30 ;  /* 0x00000006ff1e7819 */ /* 0x000fe2000001141e */
[----:B------:R-:W-:Y:S01]  /*6240*/  UMOV UR16, 0x400 ;  /* 0x0000040000107882 */ /* 0x000fe20000000000 */
[----:B------:R-:W-:-:S04]  /*6250*/  USEL UR17, URZ, 0x1, UP5 ;  /* 0x00000001ff117887 */ /* 0x000fc8000a800000 */
[----:B------:R-:W1:Y:S01]  /*6260*/  LDC R0, c[0x0][0xc30] ;  /* 0x00030c00ff007b82 */ /* 0x000e620000000800 */
[----:B------:R-:W-:Y:S02]  /*6270*/  ULEA UR16, UR40, UR16, 0x18 ;  /* 0x0000001028107291 */ /* 0x000fe4000f8ec0ff */
[----:B---3--:R-:W-:Y:S02]  /*6280*/  UISETP.NE.U32.AND UP1, UPT, UR6, URZ, UPT ;  /* 0x000000ff0600728c */ /* 0x008fe4000bf25070 */
[----:B------:R-:W-:Y:S02]  /*6290*/  UIADD3 UR10, UPT, UPT, UR16, 0x360, URZ ;  /* 0x00000360100a7890 */ /* 0x000fe4000fffe0ff */
[----:B------:R-:W-:Y:S01]  /*62a0*/  UISETP.NE.AND.EX UP1, UPT, UR7, URZ, UPT, UP1 ;  /* 0x000000ff0700728c */ /* 0x000fe2000bf25310 */
[----:B------:R-:W3:Y:S01]  /*62b0*/  LDC R25, c[0x0][0x370] ;  /* 0x0000dc00ff197b82 */ /* 0x000ee20000000800 */
[C---:B--2---:R-:W-:Y:S01]  /*62c0*/  R2UR UR15, R19.reuse ;  /* 0x00000000130f72ca */ /* 0x044fe200000e0000 */
[----:B----4-:R-:W-:Y:S01]  /*62d0*/  UIADD3 UR20, UP2, UPT, UR8, 0x680, URZ ;  /* 0x0000068008147890 */ /* 0x010fe2000ff5e0ff */
[----:B------:R-:W-:Y:S01]  /*62e0*/  R2UR UR7, R19 ;  /* 0x00000000130772ca */ /* 0x000fe200000e0000 */
[----:B------:R-:W-:-:S02]  /*62f0*/  UISETP.NE.U32.AND UP3, UPT, UR4, URZ, UPT ;  /* 0x000000ff0400728c */ /* 0x000fc4000bf65070 */
[----:B------:R-:W-:Y:S02]  /*6300*/  UIADD3 UR18, UPT, UPT, UR16, 0x388, URZ ;  /* 0x0000038810127890 */ /* 0x000fe4000fffe0ff */
[----:B------:R-:W2:Y:S01]  /*6310*/  LDC R2, c[0x0][0xc0c] ;  /* 0x00030300ff027b82 */ /* 0x000ea20000000800 */
[----:B-1----:R-:W-:Y:S01]  /*6320*/  R2UR UR6, R24 ;  /* 0x00000000180672ca */ /* 0x002fe200000e0000 */
[----:B------:R-:W-:Y:S02]  /*6330*/  UIADD3.X UR21, UPT, UPT, URZ, UR9, URZ, UP2, !UPT ;  /* 0x00000009ff157290 */ /* 0x000fe400097fe4ff */
[----:B------:R-:W-:Y:S02]  /*6340*/  UPLOP3.LUT UP4, UPT, UPT, UPT, UPT, 0x40, 0x4 ;  /* 0x000000000004789c */ /* 0x000fe40003f8e870 */
[----:B------:R-:W-:Y:S02]  /*6350*/  UIADD3 UR8, UPT, UPT, UR16, 0x400, URZ ;  /* 0x0000040010087890 */ /* 0x000fe4000fffe0ff */
[----:B------:R-:W1:Y:S01]  /*6360*/  LDC R18, c[0x0][0xc20] ;  /* 0x00030800ff127b82 */ /* 0x000e620000000800 */
[----:B------:R-:W-:Y:S01]  /*6370*/  ISETP.NE.AND P1, PT, R0, 0x1, PT ;  /* 0x000000010000780c */ /* 0x000fe20003f25270 */
[----:B------:R-:W-:-:S02]  /*6380*/  UIADD3 UR9, UPT, UPT, UR16, 0x360, URZ ;  /* 0x0000036010097890 */ /* 0x000fc4000fffe0ff */
[----:B------:R-:W-:Y:S02]  /*6390*/  UPRMT UR40, UR40, 0x654, UR10 ;  /* 0x0000065428287896 */ /* 0x000fe4000800000a */
[----:B------:R-:W-:Y:S02]  /*63a0*/  UPRMT UR18, URZ, 0x654, UR18 ;  /* 0x00000654ff127896 */ /* 0x000fe40008000012 */
[----:B------:R-:W4:Y:S01]  /*63b0*/  LDC.64 R16, c[0x0][0xc10] ;  /* 0x00030400ff107b82 */ /* 0x000f220000000a00 */
[----:B------:R-:W-:-:S07]  /*63c0*/  UISETP.NE.AND.EX UP3, UPT, UR5, URZ, UPT, UP3 ;  /* 0x000000ff0500728c */ /* 0x000fce000bf65330 */
[----:B------:R-:W1:Y:S08]  /*63d0*/  LDC.64 R6, c[0x0][0xc18] ;  /* 0x00030600ff067b82 */ /* 0x000e700000000a00 */
[----:B------:R-:W1:Y:S08]  /*63e0*/  LDC.64 R4, c[0x0][0xc28] ;  /* 0x00030a00ff047b82 */ /* 0x000e700000000a00 */
[----:B---3--:R-:W1:Y:S02]  /*63f0*/  LDC R26, c[0x0][0x374] ;  /* 0x0000dd00ff1a7b82 */ /* 0x008e640000000800 */
.L_x_127:
[----:B------:R-:W-:Y:S04]  /*6400*/  SHF.L.U32 R3, R27, 0x1f, RZ ;  /* 0x0000001f1b037819 */ /* 0x000fe800000006ff */
[----:B------:R-:W3:Y:S02]  /*6410*/  SYNCS.PHASECHK.TRANS64.TRYWAIT P0, [UR16+0x380], R3 ;  /* 0x00038003ff0075a7 */ /* 0x000ee40008001110 */
[----:B-1-3--:R-:W-:Y:S05]  /*6420*/  @!P0 BRA `(.L_x_118) ;  /* 0x0000004400f08947 */ /* 0x00afea0003800000 */
.L_x_271:
[----:B------:R-:W-:Y:S01]  /*6430*/  ISETP.GE.AND P0, PT, R40, 0x1, PT ;  /* 0x000000012800780c */ /* 0x000fe20003f06270 */
[----:B------:R-:W1:Y:S01]  /*6440*/  LDS.128 R20, [UR16+0x3c0] ;  /* 0x0003c010ff147984 */ /* 0x000e620008000c00 */
[----:B------:R-:W-:Y:S02]  /*6450*/  ISETP.NE.U32.AND P4, PT, RZ, UR4, PT ;  /* 0x00000004ff007c0c */ /* 0x000fe4000bf85070 */
[----:B------:R-:W-:Y:S01]  /*6460*/  SHF.L.U32 R29, R28, 0x1f, RZ ;  /* 0x0000001f1c1d7819 */ /* 0x000fe200000006ff */
[----:B------:R-:W-:Y:S01]  /*6470*/  @!PT LDS RZ, [RZ] ;  /* 0x00000000fffff984 */ /* 0x000fe20000000800 */
[----:B------:R-:W-:Y:S01]  /*6480*/  @!PT LDS RZ, [RZ] ;  /* 0x00000000fffff984 */ /* 0x000fe20000000800 */
[----:B------:R-:W-:Y:S01]  /*6490*/  @!PT LDS RZ, [RZ] ;  /* 0x00000000fffff984 */ /* 0x000fe20000000800 */
[----:B------:R-:W-:Y:S01]  /*64a0*/  @!PT LDS RZ, [RZ] ;  /* 0x00000000fffff984 */ /* 0x000fe20000000800 */
[----:B------:R2:W-:Y:S06]  /*64b0*/  MEMBAR.ALL.CTA ;  /* 0x0000000000007992 */ /* 0x0005ec0000008000 */
[----:B--2---:R-:W2:Y:S01]  /*64c0*/  FENCE.VIEW.ASYNC.S ;  /* 0x00000000000073c6 */ /* 0x004ea20000000000 */
[----:B------:R-:W-:Y:S01]  /*64d0*/  ISETP.NE.AND.EX P4, PT, RZ, UR5, PT, P4 ;  /* 0x00000005ff007c0c */ /* 0x000fe2000bf85340 */
[----:B--2---:R-:W-:Y:S01]  /*64e0*/  SYNCS.ARRIVE.TRANS64.RED.A1T0 RZ, [UR18], RZ ;  /* 0x000000ffffff79a7 */ /* 0x004fe20008100412 */
[----:B-1----:R-:W-:Y:S11]  /*64f0*/  LOP3.LUT P3, RZ, R22, 0x1, RZ, 0xc0, !PT ;  /* 0x0000000116ff7812 */ /* 0x002ff6000786c0ff */
[----:B------:R-:W-:Y:S02]  /*6500*/  @!UPT UIADD3 URZ, UPT, UPT, URZ, URZ, URZ ;  /* 0x000000fffffff290 */ /* 0x000fe4000fffe0ff */
[----:B------:R-:W-:Y:S02]  /*6510*/  @P3 MOV R13, R20 ;  /* 0x00000014000d3202 */ /* 0x000fe40000000f00 */
[----:B------:R-:W-:Y:S01]  /*6520*/  @P3 LOP3.LUT R8, R21, 0xffff, RZ, 0xc0, !PT ;  /* 0x0000ffff15083812 */ /* 0x000fe200078ec0ff */
[----:B------:R-:W-:Y:S06]  /*6530*/  @!P0 BRA `(.L_x_119) ;  /* 0x0000000000a48947 */ /* 0x000fec0003800000 */
[----:B------:R-:W-:Y:S01]  /*6540*/  IMAD.HI.U32 R31, R26, R7, RZ ;  /* 0x000000071a1f7227 */ /* 0x000fe200078e00ff */
[----:B------:R-:W-:Y:S02]  /*6550*/  ISETP.NE.AND P0, PT, R6, 0x1, PT ;  /* 0x000000010600780c */ /* 0x000fe40003f05270 */
[----:B------:R-:W-:Y:S01]  /*6560*/  ISETP.NE.AND P2, PT, R40, 0x1, PT ;  /* 0x000000012800780c */ /* 0x000fe20003f45270 */
[----:B----4-:R-:W-:Y:S01]  /*6570*/  IMAD.HI.U32 R32, R25, R16, RZ ;  /* 0x0000001019207227 */ /* 0x010fe200078e00ff */
[----:B------:R-:W-:Y:S02]  /*6580*/  SHF.R.U32.HI R31, RZ, R18, R31 ;  /* 0x00000012ff1f7219 */ /* 0x000fe4000001161f */
[----:B------:R-:W-:Y:S01]  /*6590*/  ISETP.NE.AND P5, PT, R2, 0x1, PT ;  /* 0x000000010200780c */ /* 0x000fe20003fa5270 */
[----:B------:R-:W-:Y:S01]  /*65a0*/  IMAD.HI.U32 R34, R13, R16, RZ ;  /* 0x000000100d227227 */ /* 0x000fe200078e00ff */
[----:B------:R-:W-:Y:S02]  /*65b0*/  SHF.R.U32.HI R32, RZ, R17, R32 ;  /* 0x00000011ff207219 */ /* 0x000fe40000011620 */
[----:B---3--:R-:W-:Y:S01]  /*65c0*/  SEL R3, R26, R31, !P0 ;  /* 0x0000001f1a037207 */ /* 0x008fe20004000000 */
[C---:B------:R-:W-:Y:S01]  /*65d0*/  IMAD.HI.U32 R31, R8.reuse, R7, RZ ;  /* 0x00000007081f7227 */ /* 0x040fe200078e00ff */
[----:B------:R-:W-:Y:S02]  /*65e0*/  SEL R11, R25, R32, !P5 ;  /* 0x00000020190b7207 */ /* 0x000fe40006800000 */
[----:B------:R-:W-:Y:S01]  /*65f0*/  SHF.R.U32.HI R34, RZ, R17, R34 ;  /* 0x00000011ff227219 */ /* 0x000fe20000011622 */
[----:B------:R-:W-:Y:S01]  /*6600*/  IMAD.HI.U32 R36, R3, R4, RZ ;  /* 0x0000000403247227 */ /* 0x000fe200078e00ff */
[----:B------:R-:W-:Y:S03]  /*6610*/  SHF.R.U32.HI R31, RZ, R18, R31 ;  /* 0x00000012ff1f7219 */ /* 0x000fe6000001161f */
[----:B------:R-:W-:Y:S01]  /*6620*/  IMAD.HI.U32 R32, R11, R4, RZ ;  /* 0x000000040b207227 */ /* 0x000fe200078e00ff */
[----:B------:R-:W-:Y:S02]  /*6630*/  @P2 SHF.R.U32.HI R3, RZ, R5, R36 ;  /* 0x00000005ff032219 */ /* 0x000fe40000011624 */
[----:B------:R-:W-:Y:S02]  /*6640*/  SEL R9, R8, R31, !P0 ;  /* 0x0000001f08097207 */ /* 0x000fe40004000000 */
[----:B------:R-:W-:Y:S01]  /*6650*/  @P2 SHF.R.U32.HI R11, RZ, R5, R32 ;  /* 0x00000005ff0b2219 */ /* 0x000fe20000011620 */
[C---:B------:R-:W-:Y:S01]  /*6660*/  IMAD R10, R40.reuse, R3, RZ ;  /* 0x00000003280a7224 */ /* 0x040fe200078e02ff */
[----:B------:R-:W-:Y:S01]  /*6670*/  SEL R3, R13, R34, !P5 ;  /* 0x000000220d037207 */ /* 0x000fe20006800000 */
[C---:B------:R-:W-:Y:S03]  /*6680*/  IMAD.HI.U32 R14, R9.reuse, R4, RZ ;  /* 0x00000004090e7227 */ /* 0x040fe600078e00ff */
[----:B------:R-:W-:Y:S01]  /*6690*/  ISETP.GE.AND P0, PT, R9, R10, PT ;  /* 0x0000000a0900720c */ /* 0x000fe20003f06270 */
[C---:B------:R-:W-:Y:S01]  /*66a0*/  IMAD R12, R40.reuse, R11, RZ ;  /* 0x0000000b280c7224 */ /* 0x040fe200078e02ff */
[-C--:B------:R-:W-:Y:S04]  /*66b0*/  SHF.R.U32.HI R14, RZ, R5.reuse, R14 ;  /* 0x00000005ff0e7219 */ /* 0x080fe8000001160e */
[----:B------:R-:W-:Y:S02]  /*66c0*/  ISETP.GE.OR P0, PT, R3, R12, P0 ;  /* 0x0000000c0300720c */ /* 0x000fe40000706670 */
[----:B------:R-:W-:Y:S05]  /*66d0*/  SEL R15, R9, R14, !P2 ;  /* 0x0000000e090f7207 */ /* 0x000fea0005000000 */
[----:B------:R-:W-:Y:S04]  /*66e0*/  IMAD.MOV R14, RZ, RZ, -R15 ;  /* 0x000000ffff0e7224 */ /* 0x000fe800078e0a0f */
[----:B------:R-:W-:Y:S02]  /*66f0*/  IMAD R14, R40, R14, R9 ;  /* 0x0000000e280e7224 */ /* 0x000fe400078e0209 */
[C---:B------:R-:W-:Y:S05]  /*6700*/  @!P0 IMAD.HI.U32 R10, R3.reuse, R4, RZ ;  /* 0x00000004030a8227 */ /* 0x040fea00078e00ff */
[----:B------:R-:W-:Y:S04]  /*6710*/  @!P0 SHF.R.U32.HI R10, RZ, R5, R10 ;  /* 0x00000005ff0a8219 */ /* 0x000fe8000001160a */
[----:B------:R-:W-:Y:S01]  /*6720*/  @!P0 SEL R0, R3, R10, !P2 ;  /* 0x0000000a03008207 */ /* 0x000fe20005000000 */
[----:B------:R-:W-:Y:S03]  /*6730*/  IMAD.MOV R10, RZ, RZ, -R3 ;  /* 0x000000ffff0a7224 */ /* 0x000fe600078e0a03 */
[----:B------:R-:W-:Y:S01]  /*6740*/  @!P0 IADD3 R15, PT, PT, R15, -R0, RZ ;  /* 0x800000000f0f8210 */ /* 0x000fe20007ffe0ff */
[----:B------:R-:W-:Y:S01]  /*6750*/  @!P0 IMAD R0, R11, R14, R0 ;  /* 0x0000000e0b008224 */ /* 0x000fe200078e0200 */
[----:B------:R-:W-:Y:S01]  /*6760*/  IADD3 R11, PT, PT, -R9, RZ, RZ ;  /* 0x000000ff090b7210 */ /* 0x000fe20007ffe1ff */
[----:B------:R-:W-:Y:S02]  /*6770*/  IMAD R13, R2, R10, R13 ;  /* 0x0000000a020d7224 */ /* 0x000fe400078e020d */
[----:B------:R-:W-:Y:S02]  /*6780*/  @!P0 IMAD R9, R15, R40, R3 ;  /* 0x000000280f098224 */ /* 0x000fe400078e0203 */
[----:B------:R-:W-:Y:S02]  /*6790*/  @!P0 IMAD.MOV.U32 R3, RZ, RZ, R0 ;  /* 0x000000ffff038224 */ /* 0x000fe400078e0000 */
[----:B------:R-:W-:Y:S02]  /*67a0*/  IMAD R8, R6, R11, R8 ;  /* 0x0000000b06087224 */ /* 0x000fe400078e0208 */
[----:B------:R-:W-:Y:S02]  /*67b0*/  IMAD R13, R3, R2, R13 ;  /* 0x00000002030d7224 */ /* 0x000fe400078e020d */
[----:B------:R-:W-:Y:S02]  /*67c0*/  IMAD R8, R9, R6, R8 ;  /* 0x0000000609087224 */ /* 0x000fe400078e0208 */
.L_x_119:
[----:B------:R-:W-:Y:S05]  /*67d0*/  BRA.U UP4, `(.L_x_120) ;  /* 0x0000000104107547 */ /* 0x000fea000b800000 */
[----:B---3--:R-:W-:Y:S04]  /*67e0*/  MOV R0, UR17 ;  /* 0x0000001100007c02 */ /* 0x008fe80008000f00 */
[----:B------:R-:W-:Y:S04]  /*67f0*/  SHF.L.U32 R3, R0, 0x1f, RZ ;  /* 0x0000001f00037819 */ /* 0x000fe800000006ff */
[----:B------:R-:W1:Y:S02]  /*6800*/  SYNCS.PHASECHK.TRANS64.TRYWAIT P0, [UR16+0x378], R3 ;  /* 0x00037803ff0075a7 */ /* 0x000e640008001110 */
[----:B-1----:R-:W-:Y:S05]  /*6810*/  @!P0 BRA `(.L_x_121) ;  /* 0x00000044000c8947 */ /* 0x002fea0003800000 */
.L_x_120:
[----:B------:R-:W-:Y:S05]  /*6820*/  BRA.U !UP3, `(.L_x_122) ;  /* 0x000000010b347547 */ /* 0x000fea000b800000 */
[----:B------:R-:W-:Y:S01]  /*6830*/  UPLOP3.LUT UP0, UPT, UPT, UPT, UP1, 0x80, 0x8 ;  /* 0x000000000008789c */ /* 0x000fe20003f0f010 */
[----:B-1-3--:R-:W-:Y:S02]  /*6840*/  HFMA2 R0, -RZ, RZ, 0, 5.9604644775390625e-08 ;  /* 0x00000001ff007431 */ /* 0x00afe400000001ff */
[----:B------:R-:W-:Y:S03]  /*6850*/  IMAD.MOV.U32 R96, RZ, RZ, 0x1 ;  /* 0x00000001ff607424 */ /* 0x000fe600078e00ff */
[----:B------:R-:W-:Y:S05]  /*6860*/  PLOP3.LUT P0, PT, PT, PT, UP0, 0x80, 0x8 ;  /* 0x000000000008781c */ /* 0x000fea0003f0f008 */
[----:B------:R-:W1:Y:S01]  /*6870*/  @UP0 LDCU.64 UR12, c[0x0][0x988] ;  /* 0x00013100ff0c07ac */ /* 0x000e620008000a00 */
[----:B------:R-:W-:Y:S07]  /*6880*/  @UP0 UIMAD UR10, UR45, UR4, URZ ;  /* 0x000000042d0a02a4 */ /* 0x000fee000f8e02ff */
[----:B------:R-:W-:Y:S01]  /*6890*/  @!P0 PRMT R96, R0, 0x7610, R96 ;  /* 0x0000761000608816 */ /* 0x000fe20000000060 */
[----:B-1----:R-:W-:Y:S03]  /*68a0*/  @UP0 UIMAD.WIDE UR12, UR10, 0x4, UR12 ;  /* 0x000000040a0c08a5 */ /* 0x002fe6000f8e020c */
[----:B------:R-:W1:Y:S03]  /*68b0*/  @!UP0 LDCU UR10, c[0x0][0x980] ;  /* 0x00013000ff0a87ac */ /* 0x000e660008000800 */
[----:B------:R-:W-:Y:S01]  /*68c0*/  IMAD.U32 R10, RZ, RZ, UR12 ;  /* 0x0000000cff0a7e24 */ /* 0x000fe2000f8e00ff */
[----:B------:R-:W-:Y:S05]  /*68d0*/  MOV R11, UR13 ;  /* 0x0000000d000b7c02 */ /* 0x000fea0008000f00 */
[----:B-----5:R2:W5:Y:S02]  /*68e0*/  @P0 LDG.E R49, desc[UR38][R10.64] ;  /* 0x000000260a310981 */ /* 0x020564000c1e1900 */
[----:B-12---:R-:W-:Y:S07]  /*68f0*/  @!P0 IMAD.U32 R49, RZ, RZ, UR10 ;  /* 0x0000000aff318e24 */ /* 0x006fee000f8e00ff */
.L_x_122:
[----:B-----5:R-:W-:Y:S01]  /*6900*/  @!P4 FSETP.EQ.AND P5, PT, R49, RZ, PT ;  /* 0x000000ff3100c20b */ /* 0x020fe20003fa2000 */
[----:B------:R-:W-:Y:S01]  /*6910*/  @!UPT UIADD3 URZ, UPT, UPT, URZ, URZ, URZ ;  /* 0x000000fffffff290 */ /* 0x000fe2000fffe0ff */
[----:B------:R-:W-:Y:S11]  /*6920*/  @!P4 BRA `(.L_x_123) ;  /* 0x000000000014c947 */ /* 0x000ff60003800000 */
[----:B------:R-:W-:Y:S02]  /*6930*/  LOP3.LUT P0, RZ, R96, 0xff, RZ, 0xc0, !PT ;  /* 0x000000ff60ff7812 */ /* 0x000fe4000780c0ff */
[----:B------:R-:W-:Y:S04]  /*6940*/  PLOP3.LUT P5, PT, PT, PT, UP0, 0x80, 0x8 ;  /* 0x000000000008781c */ /* 0x000fe80003faf008 */
[----:B------:R-:W-:Y:S07]  /*6950*/  PLOP3.LUT P5, PT, P5, PT, PT, 0x8, 0x80 ;  /* 0x000000000080781c */ /* 0x000fee0002fae170 */
[----:B------:R-:W-:Y:S11]  /*6960*/  @P0 FSETP.EQ.AND P5, PT, R49, RZ, PT ;  /* 0x000000ff3100020b */ /* 0x000ff60003fa2000 */
[----:B------:R-:W-:Y:S02]  /*6970*/  @!UPT UIADD3 URZ, UPT, UPT, URZ, URZ, URZ ;  /* 0x000000fffffff290 */ /* 0x000fe4000fffe0ff */
.L_x_123:
[----:B------:R-:W2:Y:S01]  /*6980*/  SYNCS.PHASECHK.TRANS64.TRYWAIT P4, [UR16+0x368], R29 ;  /* 0x0003681dff0075a7 */ /* 0x000ea20008081110 */
[----:B------:R-:W-:Y:S04]  /*6990*/  @P3 SHF.R.U32.HI R20, RZ, 0x10, R21 ;  /* 0x00000010ff143819 */ /* 0x000fe80000011615 */
[----:B------:R-:W-:Y:S01]  /*69a0*/  @P3 R2UR UR45, R20 ;  /* 0x00000000142d32ca */ /* 0x000fe200000e0000 */
[----:B------:R-:W5:Y:S08]  /*69b0*/  LDC.64 R14, c[0x0][0xc10] ;  /* 0x00030400ff0e7b82 */ /* 0x000f700000000a00 */
[----:B------:R-:W4:Y:S08]  /*69c0*/  LDC.64 R10, c[0x0][0xc18] ;  /* 0x00030600ff0a7b82 */ /* 0x000f300000000a00 */
[----:B-1-3--:R-:W1:Y:S08]  /*69d0*/  @!P1 LDC R0, c[0x0][0xc20] ;  /* 0x00030800ff009b82 */ /* 0x00ae700000000800 */
[----:B------:R-:W3:Y:S01]  /*69e0*/  @!P1 LDC R3, c[0x0][0xc0c] ;  /* 0x00030300ff039b82 */ /* 0x000ee20000000800 */
[----:B----4-:R-:W-:Y:S01]  /*69f0*/  @!P1 ISETP.NE.AND P0, PT, R10, 0x1, PT ;  /* 0x000000010a00980c */ /* 0x010fe20003f05270 */
[----:B-----5:R-:W-:Y:S04]  /*6a00*/  @!P1 IMAD.HI.U32 R14, R13, R14, RZ ;  /* 0x0000000e0d0e9227 */ /* 0x020fe800078e00ff */
[C---:B------:R-:W-:Y:S01]  /*6a10*/  @!P1 IMAD.HI.U32 R11, R8.reuse, R11, RZ ;  /* 0x0000000b080b9227 */ /* 0x040fe200078e00ff */
[----:B------:R-:W-:Y:S04]  /*6a20*/  @!P1 SHF.R.U32.HI R14, RZ, R15, R14 ;  /* 0x0000000fff0e9219 */ /* 0x000fe8000001160e */
[----:B-1----:R-:W-:Y:S02]  /*6a30*/  @!P1 SHF.R.U32.HI R9, RZ, R0, R11 ;  /* 0x00000000ff099219 */ /* 0x002fe4000001160b */
[----:B---3--:R-:W-:Y:S02]  /*6a40*/  @!P1 ISETP.NE.AND P2, PT, R3, 0x1, PT ;  /* 0x000000010300980c */ /* 0x008fe40003f45270 */
[----:B------:R-:W-:Y:S02]  /*6a50*/  @!P1 SEL R9, R8, R9, !P0 ;  /* 0x0000000908099207 */ /* 0x000fe40004000000 */
[----:B------:R-:W-:Y:S02]  /*6a60*/  ELECT P0, URZ, PT ;  /* 0x0000000000ff782f */ /* 0x000fe40003800000 */
[----:B------:R-:W-:Y:S05]  /*6a70*/  @!P1 SEL R14, R13, R14, !P2 ;  /* 0x0000000e0d0e9207 */ /* 0x000fea0005000000 */
[----:B------:R-:W-:Y:S01]  /*6a80*/  @!P1 IMAD.IADD R0, R9, 0x1, -R14 ;  /* 0x0000000109009824 */ /* 0x000fe200078e0a0e */
[----:B--2---:R-:W-:Y:S06]  /*6a90*/  @!P4 BRA `(.L_x_124) ;  /* 0x000000400084c947 */ /* 0x004fec0003800000 */
.L_x_274:
[----:B------:R-:W-:Y:S01]  /*6aa0*/  @!P1 IMAD R13, R0, R3, R13 ;  /* 0x00000003000d9224 */ /* 0x000fe200078e020d */
[----:B------:R-:W-:Y:S01]  /*6ab0*/  PLOP3.LUT P0, PT, P5, P0, PT, 0xf2, 0x2f ;  /* 0x00000000002f781c */ /* 0x000fe20002f01e72 */
[----:B------:R-:W-:Y:S01]  /*6ac0*/  BSSY.RECONVERGENT B0, `(.L_x_125) ;  /* 0x0000064000007945 */ /* 0x000fe20003800200 */
[----:B------:R-:W-:Y:S05]  /*6ad0*/  @!P1 IADD3 R9, PT, PT, R14, -R9, RZ ;  /* 0x800000090e099210 */ /* 0x000fea0007ffe0ff */
[----:B------:R-:W-:Y:S06]  /*6ae0*/  @!P1 IMAD R8, R9, R10, R8 ;  /* 0x0000000a09089224 */ /* 0x000fec00078e0208 */
[----:B------:R-:W-:Y:S05]  /*6af0*/  @P0 BRA `(.L_x_126) ;  /* 0x0000000400800947 */ /* 0x000fea0003800000 */
[----:B------:R-:W-:Y:S01]  /*6b00*/  IABS R10, R30 ;  /* 0x0000001e000a7213 */ /* 0x000fe20000000000 */
[----:B------:R-:W-:Y:S01]  /*6b10*/  UMOV UR24, 0x0 ;  /* 0x0000000000187882 */ /* 0x000fe20000000000 */
[----:B-1----:R-:W-:Y:S01]  /*6b20*/  IABS R12, R24 ;  /* 0x00000018000c7213 */ /* 0x002fe20000000000 */
[----:B------:R-:W-:Y:S01]  /*6b30*/  UMOV UR25, 0x10000000 ;  /* 0x1000000000197882 */ /* 0x000fe20000000000 */
[----:B------:R-:W-:Y:S01]  /*6b40*/  I2F.RP R9, R10 ;  /* 0x0000000a00097306 */ /* 0x000fe20000209400 */
[----:B------:R-:W-:Y:S09]  /*6b50*/  R2UR UR11, R97 ;  /* 0x00000000610b72ca */ /* 0x000ff200000e0000 */
[----:B------:R-:W1:Y:S04]  /*6b60*/  I2F.RP R11, R12 ;  /* 0x0000000c000b7306 */ /* 0x000e680000209400 */
[----:B------:R-:W-:Y:S06]  /*6b70*/  USHF.L.U32 UR11, UR11, 0x6, URZ ;  /* 0x000000060b0b7899 */ /* 0x000fec00080006ff */
[----:B-1----:R-:W-:Y:S10]  /*6b80*/  MUFU.RCP R11, R11 ;  /* 0x0000000b000b7308 */ /* 0x002ff40000001000 */
[----:B------:R-:W1:Y:S02]  /*6b90*/  MUFU.RCP R0, R9 ;  /* 0x0000000900007308 */ /* 0x000e640000001000 */
[----:B-1----:R-:W-:Y:S01]  /*6ba0*/  VIADD R20, R0, 0xffffffe ;  /* 0x0ffffffe00147836 */ /* 0x002fe20000000000 */
[----:B------:R-:W-:Y:S07]  /*6bb0*/  IABS R0, R30 ;  /* 0x0000001e00007213 */ /* 0x000fee0000000000 */
[----:B------:R-:W1:Y:S01]  /*6bc0*/  F2I.FTZ.U32.TRUNC.NTZ R21, R20 ;  /* 0x0000001400157305 */ /* 0x000e62000021f000 */
[----:B------:R-:W-:Y:S02]  /*6bd0*/  IMAD.MOV R0, RZ, RZ, -R0 ;  /* 0x000000ffff007224 */ /* 0x000fe400078e0a00 */
[--C-:B-1----:R-:W-:Y:S02]  /*6be0*/  IMAD.MOV R3, RZ, RZ, -R21.reuse ;  /* 0x000000ffff037224 */ /* 0x102fe400078e0a15 */
[----:B------:R-:W-:Y:S02]  /*6bf0*/  IMAD.MOV.U32 R20, RZ, RZ, RZ ;  /* 0x000000ffff147224 */ /* 0x000fe400078e00ff */
[----:B------:R-:W-:Y:S01]  /*6c00*/  IMAD R14, R3, R10, RZ ;  /* 0x0000000a030e7224 */ /* 0x000fe200078e02ff */
[----:B------:R-:W-:Y:S03]  /*6c10*/  IABS R3, R91 ;  /* 0x0000005b00037213 */ /* 0x000fe60000000000 */
[----:B------:R-:W-:Y:S06]  /*6c20*/  IMAD.HI.U32 R14, R21, R14, R20 ;  /* 0x0000000e150e7227 */ /* 0x000fec00078e0014 */
[----:B------:R-:W-:Y:S04]  /*6c30*/  IMAD.HI.U32 R9, R14, R3, RZ ;  /* 0x000000030e097227 */ /* 0x000fe800078e00ff */
[----:B------:R-:W-:Y:S01]  /*6c40*/  IMAD R3, R9, R0, R3 ;  /* 0x0000000009037224 */ /* 0x000fe200078e0203 */
[----:B------:R-:W-:Y:S01]  /*6c50*/  LOP3.LUT R0, R91, R30, RZ, 0x3c, !PT ;  /* 0x0000001e5b007212 */ /* 0x000fe200078e3cff */
[----:B------:R-:W-:Y:S03]  /*6c60*/  VIADD R14, R11, 0xffffffe ;  /* 0x0ffffffe0b0e7836 */ /* 0x000fe60000000000 */
[----:B------:R-:W-:Y:S01]  /*6c70*/  ISETP.GT.U32.AND P2, PT, R10, R3, PT ;  /* 0x000000030a00720c */ /* 0x000fe20003f44070 */
[----:B------:R1:W2:Y:S01]  /*6c80*/  F2I.FTZ.U32.TRUNC.NTZ R15, R14 ;  /* 0x0000000e000f7305 */ /* 0x0002a2000021f000 */
[----:B------:R-:W-:Y:S02]  /*6c90*/  ISETP.GE.AND P0, PT, R0, RZ, PT ;  /* 0x000000ff0000720c */ /* 0x000fe40003f06270 */
[----:B------:R-:W-:Y:S07]  /*6ca0*/  IABS R0, R19 ;  /* 0x0000001300007213 */ /* 0x000fee0000000000 */
[----:B------:R-:W3:Y:S02]  /*6cb0*/  I2F.RP R20, R0 ;  /* 0x0000000000147306 */ /* 0x000ee40000209400 */
[----:B------:R-:W-:Y:S01]  /*6cc0*/  @!P2 VIADD R9, R9, 0x1 ;  /* 0x000000010909a836 */ /* 0x000fe20000000000 */
[-C--:B------:R-:W-:Y:S01]  /*6cd0*/  @!P2 IADD3 R3, PT, PT, R3, -R10.reuse, RZ ;  /* 0x8000000a0303a210 */ /* 0x080fe20007ffe0ff */
[----:B-1----:R-:W-:Y:S01]  /*6ce0*/  IMAD.MOV.U32 R14, RZ, RZ, RZ ;  /* 0x000000ffff0e7224 */ /* 0x002fe200078e00ff */
[----:B------:R-:W-:Y:S02]  /*6cf0*/  ISETP.NE.AND P2, PT, R30, RZ, PT ;  /* 0x000000ff1e00720c */ /* 0x000fe40003f45270 */
[----:B------:R-:W-:Y:S02]  /*6d00*/  ISETP.GE.U32.AND P4, PT, R3, R10, PT ;  /* 0x0000000a0300720c */ /* 0x000fe40003f86070 */
[----:B--2---:R-:W-:Y:S01]  /*6d10*/  IADD3 R3, PT, PT, RZ, -R15, RZ ;  /* 0x8000000fff037210 */ /* 0x004fe20007ffe0ff */
[----:B---3--:R-:W1:Y:S04]  /*6d20*/  MUFU.RCP R20, R20 ;  /* 0x0000001400147308 */ /* 0x008e680000001000 */
[----:B------:R-:W-:Y:S04]  /*6d30*/  IMAD R10, R3, R12, RZ ;  /* 0x0000000c030a7224 */ /* 0x000fe800078e02ff */
[----:B------:R-:W-:Y:S04]  /*6d40*/  IMAD.HI.U32 R15, R15, R10, R14 ;  /* 0x0000000a0f0f7227 */ /* 0x000fe800078e000e */
[----:B------:R-:W-:Y:S04]  /*6d50*/  @P4 VIADD R9, R9, 0x1 ;  /* 0x0000000109094836 */ /* 0x000fe80000000000 */
[----:B------:R-:W-:Y:S01]  /*6d60*/  @!P0 IMAD.MOV R9, RZ, RZ, -R9 ;  /* 0x000000ffff098224 */ /* 0x000fe200078e0a09 */
[----:B------:R-:W-:Y:S01]  /*6d70*/  @!P2 LOP3.LUT R9, RZ, R30, RZ, 0x33, !PT ;  /* 0x0000001eff09a212 */ /* 0x000fe200078e33ff */
[----:B-1----:R-:W-:Y:S03]  /*6d80*/  VIADD R14, R20, 0xffffffe ;  /* 0x0ffffffe140e7836 */ /* 0x002fe60000000000 */
[----:B------:R-:W-:Y:S02]  /*6d90*/  IABS R3, R9 ;  /* 0x0000000900037213 */ /* 0x000fe40000000000 */
[----:B------:R-:W-:Y:S03]  /*6da0*/  R2UR UR12, R9 ;  /* 0x00000000090c72ca */ /* 0x000fe600000e0000 */
[----:B------:R-:W-:Y:S02]  /*6db0*/  IMAD.HI.U32 R10, R15, R3, RZ ;  /* 0x000000030f0a7227 */ /* 0x000fe400078e00ff */
[----:B------:R1:W2:Y:S02]  /*6dc0*/  F2I.FTZ.U32.TRUNC.NTZ R15, R14 ;  /* 0x0000000e000f7305 */ /* 0x0002a4000021f000 */
[----:B------:R-:W-:Y:S04]  /*6dd0*/  IMAD.MOV R11, RZ, RZ, -R10 ;  /* 0x000000ffff0b7224 */ /* 0x000fe800078e0a0a */
[C---:B------:R-:W-:Y:S05]  /*6de0*/  IMAD R3, R12.reuse, R11, R3 ;  /* 0x0000000b0c037224 */ /* 0x040fea00078e0203 */
[----:B------:R-:W-:Y:S01]  /*6df0*/  ISETP.GT.U32.AND P2, PT, R12, R3, PT ;  /* 0x000000030c00720c */ /* 0x000fe20003f44070 */
[----:B-1----:R-:W-:Y:S11]  /*6e00*/  IMAD.MOV.U32 R14, RZ, RZ, RZ ;  /* 0x000000ffff0e7224 */ /* 0x002ff600078e00ff */
[----:B------:R-:W-:Y:S01]  /*6e10*/  @!UPT UIADD3 URZ, UPT, UPT, URZ, URZ, URZ ;  /* 0x000000fffffff290 */ /* 0x000fe2000fffe0ff */
[-C--:B------:R-:W-:Y:S01]  /*6e20*/  @!P2 IADD3 R3, PT, PT, R3, -R12.reuse, RZ ;  /* 0x8000000c0303a210 */ /* 0x080fe20007ffe0ff */
[----:B------:R-:W-:Y:S01]  /*6e30*/  @!P2 VIADD R10, R10, 0x1 ;  /* 0x000000010a0aa836 */ /* 0x000fe20000000000 */
[----:B------:R-:W-:Y:S02]  /*6e40*/  ISETP.NE.AND P2, PT, R24, RZ, PT ;  /* 0x000000ff1800720c */ /* 0x000fe40003f45270 */
[----:B------:R-:W-:Y:S02]  /*6e50*/  ISETP.GE.U32.AND P4, PT, R3, R12, PT ;  /* 0x0000000c0300720c */ /* 0x000fe40003f86070 */
[----:B------:R-:W-:Y:S04]  /*6e60*/  LOP3.LUT R3, R9, R24, RZ, 0x3c, !PT ;  /* 0x0000001809037212 */ /* 0x000fe800078e3cff */
[----:B------:R-:W-:Y:S02]  /*6e70*/  ISETP.GE.AND P0, PT, R3, RZ, PT ;  /* 0x000000ff0300720c */ /* 0x000fe40003f06270 */
[----:B--2---:R-:W-:Y:S05]  /*6e80*/  IADD3 R3, PT, PT, RZ, -R15, RZ ;  /* 0x8000000fff037210 */ /* 0x004fea0007ffe0ff */
[----:B------:R-:W-:Y:S02]  /*6e90*/  @P4 VIADD R10, R10, 0x1 ;  /* 0x000000010a0a4836 */ /* 0x000fe40000000000 */
[----:B------:R-:W-:Y:S04]  /*6ea0*/  IMAD R11, R3, R0, RZ ;  /* 0x00000000030b7224 */ /* 0x000fe800078e02ff */
[----:B------:R-:W-:Y:S01]  /*6eb0*/  @!P0 IMAD.MOV R10, RZ, RZ, -R10 ;  /* 0x000000ffff0a8224 */ /* 0x000fe200078e0a0a */
[----:B------:R-:W-:Y:S01]  /*6ec0*/  @!P2 LOP3.LUT R10, RZ, R24, RZ, 0x33, !PT ;  /* 0x00000018ff0aa212 */ /* 0x000fe200078e33ff */
[----:B------:R-:W-:Y:S03]  /*6ed0*/  IMAD.HI.U32 R15, R15, R11, R14 ;  /* 0x0000000b0f0f7227 */ /* 0x000fe600078e000e */
[----:B------:R-:W-:Y:S02]  /*6ee0*/  IABS R3, R10 ;  /* 0x0000000a00037213 */ /* 0x000fe40000000000 */
[----:B------:R-:W-:Y:S03]  /*6ef0*/  R2UR UR13, R10 ;  /* 0x000000000a0d72ca */ /* 0x000fe600000e0000 */
[----:B------:R-:W-:Y:S04]  /*6f00*/  IMAD.HI.U32 R15, R15, R3, RZ ;  /* 0x000000030f0f7227 */ /* 0x000fe800078e00ff */
[----:B------:R-:W-:Y:S04]  /*6f10*/  IMAD.MOV R11, RZ, RZ, -R15 ;  /* 0x000000ffff0b7224 */ /* 0x000fe800078e0a0f */
[C---:B------:R-:W-:Y:S05]  /*6f20*/  IMAD R3, R0.reuse, R11, R3 ;  /* 0x0000000b00037224 */ /* 0x040fea00078e0203 */
[----:B------:R-:W-:Y:S11]  /*6f30*/  ISETP.GT.U32.AND P0, PT, R0, R3, PT ;  /* 0x000000030000720c */ /* 0x000ff60003f04070 */
[----:B------:R-:W-:Y:S02]  /*6f40*/  @!UPT UIADD3 URZ, UPT, UPT, URZ, URZ, URZ ;  /* 0x000000fffffff290 */ /* 0x000fe4000fffe0ff */
[-C--:B------:R-:W-:Y:S01]  /*6f50*/  @!P0 IADD3 R3, PT, PT, R3, -R0.reuse, RZ ;  /* 0x8000000003038210 */ /* 0x080fe20007ffe0ff */
[----:B------:R-:W-:Y:S01]  /*6f60*/  @!P0 VIADD R15, R15, 0x1 ;  /* 0x000000010f0f8836 */ /* 0x000fe20000000000 */
[----:B------:R-:W-:Y:S02]  /*6f70*/  ISETP.NE.AND P0, PT, R19, RZ, PT ;  /* 0x000000ff1300720c */ /* 0x000fe40003f05270 */
[----:B------:R-:W-:Y:S02]  /*6f80*/  ISETP.GE.U32.AND P2, PT, R3, R0, PT ;  /* 0x000000000300720c */ /* 0x000fe40003f46070 */
[----:B------:R-:W-:Y:S04]  /*6f90*/  LOP3.LUT R0, R10, R19, RZ, 0x3c, !PT ;  /* 0x000000130a007212 */ /* 0x000fe800078e3cff */
[----:B------:R-:W-:Y:S01]  /*6fa0*/  R2UR UR10, R0 ;  /* 0x00000000000a72ca */ /* 0x000fe200000e0000 */
[----:B------:R-:W-:Y:S04]  /*6fb0*/  IMAD.MOV R0, RZ, RZ, -R9 ;  /* 0x000000ffff007224 */ /* 0x000fe800078e0a09 */
[----:B------:R-:W-:Y:S01]  /*6fc0*/  VOTEU.ALL UP2, P0 ;  /* 0x0000000000ff7886 */ /* 0x000fe20000040000 */
[----:B------:R-:W-:Y:S01]  /*6fd0*/  IMAD R91, R30, R0, R91 ;  /* 0x000000001e5b7224 */ /* 0x000fe200078e025b */
[----:B------:R-:W-:Y:S01]  /*6fe0*/  IADD3 R0, PT, PT, -R10, RZ, RZ ;  /* 0x000000ff0a007210 */ /* 0x000fe20007ffe1ff */
[----:B------:R-:W-:Y:S03]  /*6ff0*/  @P2 VIADD R15, R15, 0x1 ;  /* 0x000000010f0f2836 */ /* 0x000fe60000000000 */
[----:B------:R-:W-:Y:S02]  /*7000*/  R2UR UR23, R91 ;  /* 0x000000005b1772ca */ /* 0x000fe400000e0000 */
[----:B------:R-:W-:Y:S01]  /*7010*/  R2UR UR14, R15 ;  /* 0x000000000f0e72ca */ /* 0x000fe200000e0000 */
[----:B------:R-:W-:Y:S01]  /*7020*/  UISETP.GE.AND UP4, UPT, UR10, URZ, UPT ;  /* 0x000000ff0a00728c */ /* 0x000fe2000bf86270 */
[----:B------:R-:W-:Y:S01]  /*7030*/  R2UR UR22, R0 ;  /* 0x00000000001672ca */ /* 0x000fe200000e0000 */
[----:B------:R-:W-:Y:S08]  /*7040*/  IMAD.MOV.U32 R0, RZ, RZ, 0x1000 ;  /* 0x00001000ff007424 */ /* 0x000ff000078e00ff */
[----:B------:R-:W-:Y:S02]  /*7050*/  USHF.L.U32 UR10, UR23, 0x6, URZ ;  /* 0x00000006170a7899 */ /* 0x000fe400080006ff */
[----:B------:R-:W-:Y:S02]  /*7060*/  @!UP4 UIADD3 UR14, UPT, UPT, -UR14, URZ, URZ ;  /* 0x000000ff0e0ec290 */ /* 0x000fe4000fffe1ff */
[----:B------:R-:W-:Y:S02]  /*7070*/  @!UP2 ULOP3.LUT UR14, URZ, UR15, URZ, 0x33, !UPT ;  /* 0x0000000fff0ea292 */ /* 0x000fe4000f8e33ff */
[----:B------:R-:W-:Y:S04]  /*7080*/  UIMAD UR12, UR6, UR22, UR12 ;  /* 0x00000016060c72a4 */ /* 0x000fe8000f8e020c */
[----:B------:R-:W-:Y:S05]  /*7090*/  IMAD R3, RZ, RZ, -UR14 ;  /* 0x8000000eff037e24 */ /* 0x000fea000f8e02ff */
[----:B------:R-:W-:Y:S11]  /*70a0*/  R2UR UR19, R3 ;  /* 0x00000000031372ca */ /* 0x000ff600000e0000 */
[----:B------:R-:W-:Y:S02]  /*70b0*/  @!UPT UIADD3 URZ, UPT, UPT, URZ, URZ, URZ ;  /* 0x000000fffffff290 */ /* 0x000fe4000fffe0ff */
[----:B------:R-:W-:Y:S09]  /*70c0*/  UIMAD UR13, UR7, UR19, UR13 ;  /* 0x00000013070d72a4 */ /* 0x000ff2000f8e020d */
[----:B------:R2:W-:Y:S01]  /*70d0*/  UTMALDG.5D [UR8], [UR20], desc[UR24] ;  /* 0x00001808140075b4 */ /* 0x0005e20008021000 */
[----:B------:R2:W-:Y:S01]  /*70e0*/  SYNCS.ARRIVE.TRANS64.RED.A0TR RZ, [UR16+0x360], R0 ;  /* 0x00036000ffff79a7 */ /* 0x0005e20008300410 */
[----:B------:R-:W-:Y:S01]  /*70f0*/  NOP ;  /* 0x0000000000007918 */ /* 0x000fe20000000000 */
.L_x_126:
[----:B--2---:R-:W-:Y:S05]  /*7100*/  BSYNC.RECONVERGENT B0 ;  /* 0x0000000000007941 */ /* 0x004fea0003800200 */
.L_x_125:
[----:B------:R-:W-:Y:S01]  /*7110*/  SYNCS.ARRIVE.TRANS64.RED.A1T0 RZ, [UR40], RZ ;  /* 0x000000ffffff79a7 */ /* 0x000fe20008100428 */
[----:B------:R-:W-:Y:S01]  /*7120*/  LOP3.LUT R28, R28, 0x1, RZ, 0x3c, !PT ;  /* 0x000000011c1c7812 */ /* 0x000fe200078e3cff */
[----:B------:R-:W-:Y:S01]  /*7130*/  IMAD.IADD R91, R8, 0x1, R79 ;  /* 0x00000001085b7824 */ /* 0x000fe200078e024f */
[----:B------:R-:W-:Y:S01]  /*7140*/  UPLOP3.LUT UP4, UPT, UPT, UPT, UPT, 0x80, 0x8 ;  /* 0x000000000008789c */ /* 0x000fe20003f8f070 */
[----:B------:R-:W-:Y:S01]  /*7150*/  LOP3.LUT R27, R27, 0x1, RZ, 0x3c, !PT ;  /* 0x000000011b1b7812 */ /* 0x000fe200078e3cff */
[----:B------:R-:W-:Y:S01]  /*7160*/  IMAD.IADD R97, R13, 0x1, R90 ;  /* 0x000000010d617824 */ /* 0x000fe200078e025a */
[----:B------:R-:W-:Y:S08]  /*7170*/  @P3 BRA `(.L_x_127) ;  /* 0xfffffff000a03947 */ /* 0x000ff0000383ffff */
[----:B------:R-:W-:Y:S07]  /*7180*/  MOV R0, UR16 ;  /* 0x0000001000007c02 */ /* 0x000fee0008000f00 */
.L_x_128:
[----:B--2---:R-:W-:-:S04]  /*7190*/  SHF.L.U32 R3, R28, 0x1f, RZ ;  /* 0x0000001f1c037819 */ /* 0x004fc800000006ff */
[----:B------:R2:W3:Y:S03]  /*71a0*/  SYNCS.PHASECHK.TRANS64.TRYWAIT P0, [R0+URZ+0x368], R3 ;  /* 0x00036803000075a7 */ /* 0x0004e600080011ff */
[----:B---3--:R-:W-:Y:S05]  /*71b0*/  @!P0 NANOSLEEP.SYNCS 0x989680 ;  /* 0x009896800000895d */ /* 0x008fea0003900000 */
[----:B------:R-:W3:Y:S02]  /*71c0*/  @!P0 SYNCS.PHASECHK.TRANS64 P0, [R0+URZ+0x368], R3 ;  /* 0x00036803000085a7 */ /* 0x000ee400080010ff */
[----:B---3--:R-:W-:Y:S05]  /*71d0*/  @P0 EXIT ;  /* 0x000000000000094d */ /* 0x008fea0003800000 */
[----:B------:R-:W-:Y:S05]  /*71e0*/  BRA `(.L_x_128) ;  /* 0xfffffffc00e87947 */ /* 0x000fea000383ffff */
.L_x_117:
[----:B------:R-:W-:-:S06]  /*71f0*/  UISETP.GE.AND UP1, UPT, UR4, 0x4, UPT ;  /* 0x000000040400788c */ /* 0x000fcc000bf26270 */
[----:B------:R-:W-:-:S13]  /*7200*/  PLOP3.LUT P0, PT, PT, PT, UP1, 0x80, 0x8 ;  /* 0x000000000008781c */ /* 0x000fda0003f0f018 */
[----:B-1----:R-:W-:Y:S05]  /*7210*/  @!P0 EXIT ;  /* 0x000000000000894d */ /* 0x002fea0003800000 */
[----:B------:R-:W-:Y:S01]  /*7220*/  BAR.SYNC.DEFER_BLOCKING 0x6, 0xa0 ;  /* 0x0182800000007b1d */ /* 0x000fe20000010000 */
[C---:B------:R-:W-:Y:S01]  /*7230*/  IMAD.SHL.U32 R9, R103.reuse, 0x40, RZ ;  /* 0x0000004067097824 */ /* 0x040fe200078e00ff */
[----:B------:R-:W-:Y:S01]  /*7240*/  SHF.R.S32.HI R110, RZ, 0x1f, R3 ;  /* 0x0000001fff6e7819 */ /* 0x000fe20000011403 */
[C---:B------:R-:W-:Y:S01]  /*7250*/  IMAD.SHL.U32 R0, R103.reuse, 0x2, RZ ;  /* 0x0000000267007824 */ /* 0x040fe200078e00ff */
[----:B------:R-:W-:Y:S01]  /*7260*/  CS2R R104, SRZ ;  /* 0x0000000000687805 */ /* 0x000fe2000001ff00 */
[----:B------:R-:W-:Y:S01]  /*7270*/  IMAD.SHL.U32 R108, R103, 0x20, RZ ;  /* 0x00000020676c7824 */ /* 0x000fe200078e00ff */
[----:B------:R-:W-:Y:S01]  /*7280*/  UMOV UR43, 0x400 ;  /* 0x00000400002b7882 */ /* 0x000fe20000000000 */
[----:B------:R-:W-:Y:S01]  /*7290*/  LOP3.LUT R5, R9, 0x180, RZ, 0xc0, !PT ;  /* 0x0000018009057812 */ /* 0x000fe200078ec0ff */
[----:B------:R-:W-:Y:S01]  /*72a0*/  ULEA UR43, UR40, UR43, 0x18 ;  /* 0x0000002b282b7291 */ /* 0x000fe2000f8ec0ff */
[----:B------:R-:W1:Y:S01]  /*72b0*/  LDC R101, c[0x0][0x370] ;  /* 0x0000dc00ff657b82 */ /* 0x000e620000000800 */
[----:B------:R-:W-:Y:S01]  /*72c0*/  LOP3.LUT R108, R108, 0xc00, RZ, 0xc0, !PT ;  /* 0x00000c006c6c7812 */ /* 0x000fe200078ec0ff */
[----:B------:R-:W-:Y:S01]  /*72d0*/  IMAD.SHL.U32 R7, R103, 0x8, RZ ;  /* 0x0000000867077824 */ /* 0x000fe200078e00ff */
[----:B------:R-:W-:Y:S01]  /*72e0*/  LOP3.LUT R0, R5, 0x20, R0, 0xf8, !PT ;  /* 0x0000002005007812 */ /* 0x000fe200078ef800 */
[----:B------:R-:W-:Y:S01]  /*72f0*/  UIADD3 UR4, UPT, UPT, UR43, 0x1400, URZ ;  /* 0x000014002b047890 */ /* 0x000fe2000fffe0ff */
[----:B------:R-:W-:Y:S01]  /*7300*/  LOP3.LUT R108, R108, 0x40, R9, 0xf8, !PT ;  /* 0x000000406c6c7812 */ /* 0x000fe200078ef809 */
[C---:B------:R-:W-:Y:S01]  /*7310*/  IMAD.U32 R46, R103.reuse, 0x10000, RZ ;  /* 0x00010000672e7824 */ /* 0x040fe200078e00ff */
[----:B------:R-:W-:Y:S01]  /*7320*/  LOP3.LUT R7, R0, 0x30, R7, 0x78, !PT ;  /* 0x0000003000077812 */ /* 0x000fe200078e7807 */
[----:B------:R-:W2:Y:S01]  /*7330*/  LDC R42, c[0x0][0xc0c] ;  /* 0x00030300ff2a7b82 */ /* 0x000ea20000000800 */
[----:B------:R-:W-:Y:S01]  /*7340*/  LOP3.LUT R108, R108, 0x200, R9, 0xf8, !PT ;  /* 0x000002006c6c7812 */ /* 0x000fe200078ef809 */
[----:B------:R-:W-:Y:S01]  /*7350*/  IMAD.SHL.U32 R0, R103, 0x10, RZ ;  /* 0x0000001067007824 */ /* 0x000fe200078e00ff */
[----:B------:R-:W-:Y:S01]  /*7360*/  LEA.HI R110, R110, R3, RZ, 0x6 ;  /* 0x000000036e6e7211 */ /* 0x000fe200078f30ff */
[----:B------:R-:W-:Y:S01]  /*7370*/  IMAD.MOV.U32 R44, RZ, RZ, RZ ;  /* 0x000000ffff2c7224 */ /* 0x000fe200078e00ff */
[----:B------:R-:W-:Y:S01]  /*7380*/  LOP3.LUT R108, R108, R7, RZ, 0xfc, !PT ;  /* 0x000000076c6c7212 */ /* 0x000fe200078efcff */
[----:B------:R-:W-:Y:S01]  /*7390*/  IMAD.MOV.U32 R106, RZ, RZ, RZ ;  /* 0x000000ffff6a7224 */ /* 0x000fe200078e00ff */
[----:B------:R-:W3:Y:S01]  /*73a0*/  LDS R4, [UR43+0x3d0] ;  /* 0x0003d02bff047984 */ /* 0x000ee20008000800 */
[----:B------:R-:W4:Y:S01]  /*73b0*/  LDC R100, c[0x0][0xc20] ;  /* 0x00030800ff647b82 */ /* 0x000f220000000800 */
[----:B------:R-:W-:Y:S01]  /*73c0*/  LOP3.LUT R0, R0, 0x20, RZ, 0xc0, !PT ;  /* 0x0000002000007812 */ /* 0x000fe200078ec0ff */
[----:B------:R-:W-:Y:S01]  /*73d0*/  VIADD R107, R108, UR43 ;  /* 0x0000002b6c6b7c36 */ /* 0x000fe20008000000 */
[----:B------:R-:W-:Y:S01]  /*73e0*/  LOP3.LUT R46, R46, 0x600000, RZ, 0xc0, !PT ;  /* 0x006000002e2e7812 */ /* 0x000fe200078ec0ff */
[----:B------:R-:W-:Y:S01]  /*73f0*/  IMAD.U32 R111, RZ, RZ, UR4 ;  /* 0x00000004ff6f7e24 */ /* 0x000fe2000f8e00ff */
[----:B------:R-:W-:Y:S01]  /*7400*/  SHF.R.S32.HI R110, RZ, 0x6, R110 ;  /* 0x00000006ff6e7819 */ /* 0x000fe2000001146e */
[----:B------:R-:W1:Y:S01]  /*7410*/  LDCU.64 UR46, c[0x0][0x348] ;  /* 0x00006900ff2e77ac */ /* 0x000e620008000a00 */
[----:B------:R-:W-:Y:S01]  /*7420*/  IADD3 R107, PT, PT, -R0, 0x400, R107 ;  /* 0x00000400006b7810 */ /* 0x000fe20007ffe16b */
[----:B------:R-:W1:Y:S01]  /*7430*/  LDC R41, c[0x0][0xc30] ;  /* 0x00030c00ff297b82 */ /* 0x000e620000000800 */
[----:B------:R-:W1:Y:S01]  /*7440*/  LDCU.64 UR36, c[0x0][0x988] ;  /* 0x00013100ff2477ac */ /* 0x000e620008000a00 */
[----:B------:R-:W-:-:S06]  /*7450*/  UIADD3 UR42, UPT, UPT, UR43, 0x400, URZ ;  /* 0x000004002b2a7890 */ /* 0x000fcc000fffe0ff */
[----:B------:R-:W1:Y:S08]  /*7460*/  LDC R99, c[0x0][0x388] ;  /* 0x0000e200ff637b82 */ /* 0x000e700000000800 */
[----:B------:R-:W1:Y:S08]  /*7470*/  LDC R98, c[0x0][0x38c] ;  /* 0x0000e300ff627b82 */ /* 0x000e700000000800 */
[----:B------:R-:W1:Y:S01]  /*7480*/  LDC.64 R88, c[0x0][0xc10] ;  /* 0x00030400ff587b82 */ /* 0x000e620000000a00 */
[C---:B---3--:R-:W-:Y:S01]  /*7490*/  VIADD R5, R4.reuse, 0x40 ;  /* 0x0000004004057836 */ /* 0x048fe20000000000 */
[----:B------:R-:W-:-:S06]  /*74a0*/  LOP3.LUT R4, R4, 0xffff, RZ, 0xc0, !PT ;  /* 0x0000ffff04047812 */ /* 0x000fcc00078ec0ff */
[----:B------:R-:W3:Y:S01]  /*74b0*/  LDC.64 R38, c[0x0][0xc18] ;  /* 0x00030600ff267b82 */ /* 0x000ee20000000a00 */
[----:B------:R-:W-:-:S05]  /*74c0*/  LOP3.LUT R5, R5, 0xffff, RZ, 0xc0, !PT ;  /* 0x0000ffff05057812 */ /* 0x000fca00078ec0ff */
[----:B------:R1:W-:Y:S02]  /*74d0*/  STL.64 [R1], R4 ;  /* 0x0000000401007387 */ /* 0x0003e40000100a00 */
[----:B------:R-:W1:Y:S08]  /*74e0*/  LDC.64 R84, c[0x0][0x988] ;  /* 0x00026200ff547b82 */ /* 0x000e700000000a00 */
[----:B------:R-:W1:Y:S08]  /*74f0*/  LDC.64 R36, c[0x0][0xc28] ;  /* 0x00030a00ff247b82 */ /* 0x000e700000000a00 */
[----:B------:R-:W1:Y:S08]  /*7500*/  LDC.64 R86, c[0x0][0x990] ;  /* 0x00026400ff567b82 */ /* 0x000e700000000a00 */
[----:B------:R-:W1:Y:S08]  /*7510*/  LDC.64 R82, c[0x0][0x9b0] ;  /* 0x00026c00ff527b82 */ /* 0x000e700000000a00 */
[----:B------:R-:W1:Y:S08]  /*7520*/  LDC.64 R80, c[0x0][0x9a8] ;  /* 0x00026a00ff507b82 */ /* 0x000e700000000a00 */
[----:B--234-:R-:W1:Y:S02]  /*7530*/  LDC R102, c[0x0][0x374] ;  /* 0x0000dd00ff667b82 */ /* 0x01ce640000000800 */
.L_x_146:
[----:B------:R-:W-:Y:S04]  /*7540*/  SHF.L.U32 R3, R105, 0x1f, RZ ;  /* 0x0000001f69037819 */ /* 0x000fe800000006ff */
[----:B--2---:R-:W2:Y:S02]  /*7550*/  SYNCS.PHASECHK.TRANS64.TRYWAIT P0, [UR43+0x380], R3 ;  /* 0x00038003ff0075a7 */ /* 0x004ea4000800112b */
[----:B-12---:R-:W-:Y:S05]  /*7560*/  @!P0 BRA `(.L_x_129) ;  /* 0x0000003400e88947 */ /* 0x006fea0003800000 */
.L_x_276:
[----:B------:R-:W3:Y:S01]  /*7570*/  LDC.64 R12, c[0x0][0xc10] ;  /* 0x00030400ff0c7b82 */ /* 0x000ee20000000a00 */
[----:B------:R-:W4:Y:S01]  /*7580*/  LDS.128 R20, [UR43+0x3c0] ;  /* 0x0003c02bff147984 */ /* 0x000f220008000c00 */
[----:B------:R-:W-:Y:S01]  /*7590*/  UIADD3 UR4, UPT, UPT, UR43, 0x388, URZ ;  /* 0x000003882b047890 */ /* 0x000fe2000fffe0ff */
[----:B--2---:R-:W-:Y:S01]  /*75a0*/  IMAD R0, R44, 0x4, R1 ;  /* 0x000000042c007824 */ /* 0x004fe200078e0201 */
[----:B-1----:R-:W-:Y:S04]  /*75b0*/  ISETP.NE.AND P1, PT, R41, 0x1, PT ;  /* 0x000000012900780c */ /* 0x002fe80003f25270 */
[----:B------:R-:W1:Y:S01]  /*75c0*/  LDC.64 R10, c[0x0][0xc18] ;  /* 0x00030600ff0a7b82 */ /* 0x000e620000000a00 */
[----:B------:R-:W-:Y:S01]  /*75d0*/  UPRMT UR4, URZ, 0x654, UR4 ;  /* 0x00000654ff047896 */ /* 0x000fe20008000004 */
[----:B------:R-:W-:Y:S01]  /*75e0*/  ISETP.GE.AND P0, PT, R40, 0x1, PT ;  /* 0x000000012800780c */ /* 0x000fe20003f06270 */
[----:B------:R-:W-:Y:S01]  /*75f0*/  @!PT LDS RZ, [RZ] ;  /* 0x00000000fffff984 */ /* 0x000fe20000000800 */
[----:B------:R-:W-:Y:S01]  /*7600*/  @!PT LDS RZ, [RZ] ;  /* 0x00000000fffff984 */ /* 0x000fe20000000800 */
[----:B------:R-:W-:Y:S01]  /*7610*/  @!PT LDS RZ, [RZ] ;  /* 0x00000000fffff984 */ /* 0x000fe20000000800 */
[----:B------:R-:W-:Y:S01]  /*7620*/  @!PT LDS RZ, [RZ] ;  /* 0x00000000fffff984 */ /* 0x000fe20000000800 */
[----:B------:R2:W-:Y:S06]  /*7630*/  MEMBAR.ALL.CTA ;  /* 0x0000000000007992 */ /* 0x0005ec0000008000 */
[----:B--2---:R-:W2:Y:S01]  /*7640*/  FENCE.VIEW.ASYNC.S ;  /* 0x00000000000073c6 */ /* 0x004ea20000000000 */
[----:B------:R-:W1:Y:S08]  /*7650*/  @!P1 LDC R14, c[0x0][0xc20] ;  /* 0x00030800ff0e9b82 */ /* 0x000e700000000800 */
[----:B------:R-:W1:Y:S01]  /*7660*/  @!P1 LDC R9, c[0x0][0xc0c] ;  /* 0x00030300ff099b82 */ /* 0x000e620000000800 */
[----:B--2---:R-:W-:Y:S01]  /*7670*/  SYNCS.ARRIVE.TRANS64.RED.A1T0 RZ, [UR4], RZ ;  /* 0x000000ffffff79a7 */ /* 0x004fe20008100404 */
[----:B------:R2:W5:Y:S01]  /*7680*/  LDL R17, [R0] ;  /* 0x0000000000117983 */ /* 0x0005620000100800 */
[----:B----4-:R-:W-:Y:S04]  /*7690*/  LOP3.LUT P4, RZ, R22, 0x1, RZ, 0xc0, !PT ;  /* 0x0000000116ff7812 */ /* 0x010fe8000788c0ff */
[----:B------:R-:W-:Y:S09]  /*76a0*/  P2R R112, PR, RZ, 0x10 ;  /* 0x00000010ff707803 */ /* 0x000ff20000000000 */
[----:B------:R-:W-:Y:S02]  /*76b0*/  @P4 MOV R45, R20 ;  /* 0x00000014002d4202 */ /* 0x000fe40000000f00 */
[----:B------:R-:W-:Y:S01]  /*76c0*/  @P4 LOP3.LUT R43, R21, 0xffff, RZ, 0xc0, !PT ;  /* 0x0000ffff152b4812 */ /* 0x000fe200078ec0ff */
[----:B--23--:R-:W-:Y:S06]  /*76d0*/  @!P0 BRA `(.L_x_130) ;  /* 0x0000000000a48947 */ /* 0x00cfec0003800000 */
[----:B------:R-:W-:Y:S01]  /*76e0*/  IMAD.HI.U32 R19, R102, R39, RZ ;  /* 0x0000002766137227 */ /* 0x000fe200078e00ff */
[----:B------:R-:W-:Y:S02]  /*76f0*/  ISETP.NE.AND P0, PT, R38, 0x1, PT ;  /* 0x000000012600780c */ /* 0x000fe40003f05270 */
[----:B------:R-:W-:Y:S01]  /*7700*/  ISETP.NE.AND P2, PT, R40, 0x1, PT ;  /* 0x000000012800780c */ /* 0x000fe20003f45270 */
[----:B------:R-:W-:Y:S01]  /*7710*/  IMAD.HI.U32 R16, R101, R88, RZ ;  /* 0x0000005865107227 */ /* 0x000fe200078e00ff */
[----:B------:R-:W-:Y:S02]  /*7720*/  SHF.R.U32.HI R19, RZ, R100, R19 ;  /* 0x00000064ff137219 */ /* 0x000fe40000011613 */
[----:B------:R-:W-:Y:S01]  /*7730*/  ISETP.NE.AND P3, PT, R42, 0x1, PT ;  /* 0x000000012a00780c */ /* 0x000fe20003f65270 */
[----:B------:R-:W-:Y:S01]  /*7740*/  IMAD.HI.U32 R24, R45, R88, RZ ;  /* 0x000000582d187227 */ /* 0x000fe200078e00ff */
[----:B------:R-:W-:Y:S02]  /*7750*/  SHF.R.U32.HI R16, RZ, R89, R16 ;  /* 0x00000059ff107219 */ /* 0x000fe40000011610 */
[----:B------:R-:W-:Y:S01]  /*7760*/  SEL R3, R102, R19, !P0 ;  /* 0x0000001366037207 */ /* 0x000fe20004000000 */
[----:B------:R-:W-:Y:S01]  /*7770*/  IMAD.HI.U32 R19, R43, R39, RZ ;  /* 0x000000272b137227 */ /* 0x000fe200078e00ff */
[----:B------:R-:W-:Y:S02]  /*7780*/  SEL R7, R101, R16, !P3 ;  /* 0x0000001065077207 */ /* 0x000fe40005800000 */
[----:B------:R-:W-:Y:S01]  /*7790*/  SHF.R.U32.HI R24, RZ, R89, R24 ;  /* 0x00000059ff187219 */ /* 0x000fe20000011618 */
[-C--:B------:R-:W-:Y:S04]  /*77a0*/  IMAD.HI.U32 R16, R3, R36.reuse, RZ ;  /* 0x0000002403107227 */ /* 0x080fe800078e00ff */
[----:B------:R-:W-:Y:S01]  /*77b0*/  IMAD.HI.U32 R18, R7, R36, RZ ;  /* 0x0000002407127227 */ /* 0x000fe200078e00ff */
[-C--:B------:R-:W-:Y:S02]  /*77c0*/  @P2 SHF.R.U32.HI R3, RZ, R37.reuse, R16 ;  /* 0x00000025ff032219 */ /* 0x080fe40000011610 */
[----:B------:R-:W-:Y:S02]  /*77d0*/  SHF.R.U32.HI R16, RZ, R100, R19 ;  /* 0x00000064ff107219 */ /* 0x000fe40000011613 */
[----:B------:R-:W-:Y:S01]  /*77e0*/  @P2 SHF.R.U32.HI R7, RZ, R37, R18 ;  /* 0x00000025ff072219 */ /* 0x000fe20000011612 */
[C---:B------:R-:W-:Y:S01]  /*77f0*/  IMAD R2, R40.reuse, R3, RZ ;  /* 0x0000000328027224 */ /* 0x040fe200078e02ff */
[----:B------:R-:W-:Y:S02]  /*7800*/  SEL R5, R43, R16, !P0 ;  /* 0x000000102b057207 */ /* 0x000fe40004000000 */
[----:B------:R-:W-:Y:S01]  /*7810*/  SEL R3, R45, R24, !P3 ;  /* 0x000000182d037207 */ /* 0x000fe20005800000 */
[----:B------:R-:W-:Y:S01]  /*7820*/  IMAD R4, R40, R7, RZ ;  /* 0x0000000728047224 */ /* 0x000fe200078e02ff */
[C---:B------:R-:W-:Y:S01]  /*7830*/  ISETP.GE.AND P0, PT, R5.reuse, R2, PT ;  /* 0x000000020500720c */ /* 0x040fe20003f06270 */
[----:B------:R-:W-:Y:S03]  /*7840*/  IMAD.HI.U32 R6, R5, R36, RZ ;  /* 0x0000002405067227 */ /* 0x000fe600078e00ff */
[----:B------:R-:W-:Y:S01]  /*7850*/  ISETP.GE.OR P0, PT, R3, R4, P0 ;  /* 0x000000040300720c */ /* 0x000fe20000706670 */
[----:B------:R-:W-:Y:S01]  /*7860*/  IMAD.MOV R4, RZ, RZ, -R3 ;  /* 0x000000ffff047224 */ /* 0x000fe200078e0a03 */
[-C--:B------:R-:W-:Y:S03]  /*7870*/  SHF.R.U32.HI R6, RZ, R37.reuse, R6 ;  /* 0x00000025ff067219 */ /* 0x080fe60000011606 */
[----:B------:R-:W-:Y:S01]  /*7880*/  IMAD R45, R42, R4, R45 ;  /* 0x000000042a2d7224 */ /* 0x000fe200078e022d */
[----:B------:R-:W-:Y:S05]  /*7890*/  SEL R15, R5, R6, !P2 ;  /* 0x00000006050f7207 */ /* 0x000fea0005000000 */
[----:B------:R-:W-:Y:S02]  /*78a0*/  IMAD.MOV R6, RZ, RZ, -R15 ;  /* 0x000000ffff067224 */ /* 0x000fe400078e0a0f */
[C---:B------:R-:W-:Y:S04]  /*78b0*/  @!P0 IMAD.HI.U32 R2, R3.reuse, R36, RZ ;  /* 0x0000002403028227 */ /* 0x040fe800078e00ff */
[----:B------:R-:W-:Y:S01]  /*78c0*/  IMAD R6, R40, R6, R5 ;  /* 0x0000000628067224 */ /* 0x000fe200078e0205 */
[----:B------:R-:W-:Y:S04]  /*78d0*/  @!P0 SHF.R.U32.HI R2, RZ, R37, R2 ;  /* 0x00000025ff028219 */ /* 0x000fe80000011602 */
[----:B------:R-:W-:Y:S02]  /*78e0*/  @!P0 SEL R0, R3, R2, !P2 ;  /* 0x0000000203008207 */ /* 0x000fe40005000000 */
[----:B------:R-:W-:Y:S02]  /*78f0*/  IADD3 R2, PT, PT, -R5, RZ, RZ ;  /* 0x000000ff05027210 */ /* 0x000fe40007ffe1ff */
[----:B------:R-:W-:Y:S01]  /*7900*/  @!P0 IADD3 R8, PT, PT, R15, -R0, RZ ;  /* 0x800000000f088210 */ /* 0x000fe20007ffe0ff */
[----:B------:R-:W-:Y:S02]  /*7910*/  @!P0 IMAD R0, R7, R6, R0 ;  /* 0x0000000607008224 */ /* 0x000fe400078e0200 */
[----:B------:R-:W-:Y:S02]  /*7920*/  IMAD R43, R38, R2, R43 ;  /* 0x00000002262b7224 */ /* 0x000fe400078e022b */
[----:B------:R-:W-:Y:S02]  /*7930*/  @!P0 IMAD R5, R8, R40, R3 ;  /* 0x0000002808058224 */ /* 0x000fe400078e0203 */
[----:B------:R-:W-:Y:S04]  /*7940*/  @!P0 IMAD.MOV.U32 R3, RZ, RZ, R0 ;  /* 0x000000ffff038224 */ /* 0x000fe800078e0000 */
[----:B------:R-:W-:Y:S02]  /*7950*/  IMAD R45, R3, R42, R45 ;  /* 0x0000002a032d7224 */ /* 0x000fe400078e022d */
[----:B------:R-:W-:Y:S07]  /*7960*/  IMAD R43, R5, R38, R43 ;  /* 0x00000026052b7224 */ /* 0x000fee00078e022b */
.L_x_130:
[----:B-1----:R-:W-:Y:S01]  /*7970*/  @!P1 ISETP.NE.AND P0, PT, R10, 0x1, PT ;  /* 0x000000010a00980c */ /* 0x002fe20003f05270 */
[----:B------:R-:W-:Y:S01]  /*7980*/  @!P1 IMAD.HI.U32 R0, R45, R12, RZ ;  /* 0x0000000c2d009227 */ /* 0x000fe200078e00ff */
[----:B------:R-:W-:Y:S01]  /*7990*/  @!P1 ISETP.NE.AND P2, PT, R9, 0x1, PT ;  /* 0x000000010900980c */ /* 0x000fe20003f45270 */
[----:B------:R-:W-:Y:S01]  /*79a0*/  ULOP3.LUT UP0, URZ, UR42, 0x1b0, URZ, 0xc0, !UPT ;  /* 0x000001b02aff7892 */ /* 0x000fe2000f80c0ff */
[----:B------:R-:W-:Y:S01]  /*79b0*/  @P4 SHF.R.U32.HI R20, RZ, 0x10, R21 ;  /* 0x00000010ff144819 */ /* 0x000fe20000011615 */
[----:B------:R-:W-:Y:S01]  /*79c0*/  @!P1 IMAD.HI.U32 R3, R43, R11, RZ ;  /* 0x0000000b2b039227 */ /* 0x000fe200078e00ff */
[----:B------:R-:W-:Y:S02]  /*79d0*/  @!P1 SHF.R.U32.HI R0, RZ, R13, R0 ;  /* 0x0000000dff009219 */ /* 0x000fe40000011600 */
[----:B------:R-:W-:Y:S02]  /*79e0*/  @P4 R2UR UR44, R20 ;  /* 0x00000000142c42ca */ /* 0x000fe400000e0000 */
[----:B------:R-:W-:Y:S02]  /*79f0*/  @!P1 SHF.R.U32.HI R2, RZ, R14, R3 ;  /* 0x0000000eff029219 */ /* 0x000fe40000011603 */
[----:B------:R-:W-:Y:S02]  /*7a00*/  @!P1 SEL R3, R45, R0, !P2 ;  /* 0x000000002d039207 */ /* 0x000fe40005000000 */
[----:B------:R-:W-:Y:S05]  /*7a10*/  @!P1 SEL R2, R43, R2, !P0 ;  /* 0x000000022b029207 */ /* 0x000fea0004000000 */
[----:B------:R-:W-:Y:S02]  /*7a20*/  @!P1 IMAD.IADD R0, R2, 0x1, -R3 ;  /* 0x0000000102009824 */ /* 0x000fe400078e0a03 */
[----:B------:R-:W-:Y:S02]  /*7a30*/  @!P1 IMAD.IADD R2, R3, 0x1, -R2 ;  /* 0x0000000103029824 */ /* 0x000fe400078e0a02 */
[----:B------:R-:W-:Y:S02]  /*7a40*/  @!P1 IMAD R45, R0, R9, R45 ;  /* 0x00000009002d9224 */ /* 0x000fe400078e022d */
[----:B------:R-:W-:Y:S01]  /*7a50*/  @!P1 IMAD R43, R2, R10, R43 ;  /* 0x0000000a022b9224 */ /* 0x000fe200078e022b */
[----:B------:R-:W-:Y:S06]  /*7a60*/  BRA.U !UP0, `(.L_x_131) ;  /* 0x0000000108407547 */ /* 0x000fec000b800000 */
[----:B------:R-:W1:Y:S01]  /*7a70*/  LDCU.64 UR8, c[0x4][0x80] ;  /* 0x01001000ff0877ac */ /* 0x000e620008000a00 */
[----:B------:R-:W-:Y:S01]  /*7a80*/  MOV R3, 0x0 ;  /* 0x0000000000037802 */ /* 0x000fe20000000f00 */
[----:B------:R-:W-:Y:S02]  /*7a90*/  HFMA2 R12, -RZ, RZ, 0, 5.9604644775390625e-08 ;  /* 0x00000001ff0c7431 */ /* 0x000fe400000001ff */
[----:B------:R-:W-:Y:S02]  /*7aa0*/  IMAD.MOV.U32 R8, RZ, RZ, 0x70 ;  /* 0x00000070ff087424 */ /* 0x000fe400078e00ff */
[----:B------:R-:W-:Y:S01]  /*7ab0*/  IMAD.MOV.U32 R13, RZ, RZ, RZ ;  /* 0x000000ffff0d7224 */ /* 0x000fe200078e00ff */
[----:B------:R-:W2:Y:S01]  /*7ac0*/  LDCU.64 UR6, c[0x4][0x88] ;  /* 0x01001100ff0677ac */ /* 0x000ea20008000a00 */
[----:B------:R-:W3:Y:S01]  /*7ad0*/  LDC.64 R2, c[0x4][R3] ;  /* 0x0100000003027b82 */ /* 0x000ee20000000a00 */
[----:B------:R-:W4:Y:S01]  /*7ae0*/  LDCU.64 UR4, c[0x4][0x8] ;  /* 0x01000100ff0477ac */ /* 0x000f220008000a00 */
[----:B-1----:R-:W-:Y:S01]  /*7af0*/  MOV R5, UR9 ;  /* 0x0000000900057c02 */ /* 0x002fe20008000f00 */
[----:B------:R-:W-:Y:S01]  /*7b00*/  IMAD.U32 R4, RZ, RZ, UR8 ;  /* 0x00000008ff047e24 */ /* 0x000fe2000f8e00ff */
[----:B--2---:R-:W-:Y:S01]  /*7b10*/  MOV R7, UR7 ;  /* 0x0000000700077c02 */ /* 0x004fe20008000f00 */
[----:B------:R-:W-:Y:S01]  /*7b20*/  IMAD.U32 R6, RZ, RZ, UR6 ;  /* 0x00000006ff067e24 */ /* 0x000fe2000f8e00ff */
[----:B----4-:R-:W-:Y:S01]  /*7b30*/  MOV R11, UR5 ;  /* 0x00000005000b7c02 */ /* 0x010fe20008000f00 */
[----:B------:R-:W-:Y:S02]  /*7b40*/  IMAD.U32 R10, RZ, RZ, UR4 ;  /* 0x00000004ff0a7e24 */ /* 0x000fe4000f8e00ff */
[----:B------:R-:W-:Y:S07]  /*7b50*/  LEPC R20, `(.L_x_131) ;  /* 0x000000001014794e */ /* 0x000fee0000000000 */
[----:B---3-5:R-:W-:Y:S05]  /*7b60*/  CALL.ABS.NOINC R2 ;  /* 0x0000000002007343 */ /* 0x028fea0003c00000 */
.L_x_131:
[----:B------:R-:W-:Y:S01]  /*7b70*/  LOP3.LUT P0, RZ, R111, 0x1b0, RZ, 0xc0, !PT ;  /* 0x000001b06fff7812 */ /* 0x000fe2000780c0ff */
[----:B------:R-:W-:Y:S11]  /*7b80*/  BSSY.RECONVERGENT B6, `(.L_x_132) ;  /* 0x0000013000067945 */ /* 0x000ff60003800200 */
[----:B------:R-:W-:Y:S01]  /*7b90*/  @!UPT UIADD3 URZ, UPT, UPT, URZ, URZ, URZ ;  /* 0x000000fffffff290 */ /* 0x000fe2000fffe0ff */
[----:B------:R-:W-:Y:S05]  /*7ba0*/  @!P0 BRA `(.L_x_133) ;  /* 0x0000000000408947 */ /* 0x000fea0003800000 */
        /* <DEDUP_REMOVED lines=16> */
.L_x_133:
[----:B------:R-:W-:Y:S05]  /*7cb0*/  BSYNC.RECONVERGENT B6 ;  /* 0x0000000000067941 */ /* 0x000fea0003800200 */
.L_x_132:
[----:B------:R-:W-:Y:S01]  /*7cc0*/  ISETP.NE.U32.AND P3, PT, R86, RZ, PT ;  /* 0x000000ff5600720c */ /* 0x000fe20003f65070 */
[----:B------:R-:W-:Y:S01]  /*7cd0*/  UISETP.NE.AND UP1, UPT, UR41, URZ, UPT ;  /* 0x000000ff2900728c */ /* 0x000fe2000bf25270 */
[----:B------:R-:W-:Y:S02]  /*7ce0*/  ISETP.NE.U32.AND P4, PT, R82, RZ, PT ;  /* 0x000000ff5200720c */ /* 0x000fe40003f85070 */
[----:B------:R-:W-:Y:S02]  /*7cf0*/  ISETP.NE.AND.EX P3, PT, R87, RZ, PT, P3 ;  /* 0x000000ff5700720c */ /* 0x000fe40003f65330 */
[----:B------:R-:W-:Y:S02]  /*7d00*/  PLOP3.LUT P1, PT, PT, PT, PT, 0x8, 0x80 ;  /* 0x000000000080781c */ /* 0x000fe40003f2e170 */
[----:B------:R-:W-:Y:S02]  /*7d10*/  PLOP3.LUT P0, PT, PT, PT, UP1, 0x80, 0x8 ;  /* 0x000000000008781c */ /* 0x000fe40003f0f018 */
[----:B------:R-:W-:Y:S02]  /*7d20*/  ISETP.NE.AND.EX P4, PT, R83, RZ, PT, P4 ;  /* 0x000000ff5300720c */ /* 0x000fe40003f85340 */
[----:B------:R-:W1:Y:S09]  /*7d30*/  @UP1 LDCU.64 UR4, c[0x0][0x988] ;  /* 0x00013100ff0417ac */ /* 0x000e720008000a00 */
[----:B------:R-:W-:Y:S01]  /*7d40*/  @P0 PLOP3.LUT P1, PT, P3, PT, PT, 0x80, 0x8 ;  /* 0x000000000008081c */ /* 0x000fe20001f2f070 */
[----:B-1----:R-:W-:Y:S04]  /*7d50*/  @UP1 UISETP.NE.U32.AND UP0, UPT, UR4, URZ, UPT ;  /* 0x000000ff0400128c */ /* 0x002fe8000bf05070 */
[----:B------:R-:W-:Y:S04]  /*7d60*/  @UP1 UISETP.NE.AND.EX UP0, UPT, UR5, URZ, UPT, UP0 ;  /* 0x000000ff0500128c */ /* 0x000fe8000bf05300 */
[----:B------:R-:W-:Y:S01]  /*7d70*/  @UP1 USEL UR4, URZ, 0xffffffff, UP0 ;  /* 0xffffffffff041887 */ /* 0x000fe20008000000 */
[----:B------:R-:W-:Y:S11]  /*7d80*/  @!P3 BRA `(.L_x_134) ;  /* 0x00000000002cb947 */ /* 0x000ff60003800000 */
[----:B------:R-:W-:Y:S01]  /*7d90*/  ISETP.NE.U32.AND P2, PT, R84, RZ, PT ;  /* 0x000000ff5400720c */ /* 0x000fe20003f45070 */
[----:B------:R-:W-:Y:S03]  /*7da0*/  IMAD.MOV.U32 R96, RZ, RZ, 0x1 ;  /* 0x00000001ff607424 */ /* 0x000fe600078e00ff */
[----:B------:R-:W-:Y:S11]  /*7db0*/  ISETP.NE.AND.EX P2, PT, R85, RZ, PT, P2 ;  /* 0x000000ff5500720c */ /* 0x000ff60003f45320 */
[----:B------:R-:W-:Y:S02]  /*7dc0*/  @!UPT UIADD3 URZ, UPT, UPT, URZ, URZ, URZ ;  /* 0x000000fffffff290 */ /* 0x000fe4000fffe0ff */
[----:B------:R-:W1:Y:S01]  /*7dd0*/  @P2 LDC.64 R2, c[0x0][0x988] ;  /* 0x00026200ff022b82 */ /* 0x000e620000000a00 */
[----:B------:R-:W-:Y:S04]  /*7de0*/  @P2 IMAD R0, R86, UR45, RZ ;  /* 0x0000002d56002c24 */ /* 0x000fe8000f8e02ff */
[----:B-1----:R-:W-:Y:S04]  /*7df0*/  @P2 IMAD.WIDE R2, R0, 0x4, R2 ;  /* 0x0000000400022825 */ /* 0x002fe800078e0202 */
[----:B------:R-:W-:Y:S01]  /*7e00*/  HFMA2 R0, -RZ, RZ, 0, 5.9604644775390625e-08 ;  /* 0x00000001ff007431 */ /* 0x000fe200000001ff */
[----:B-----5:R1:W5:Y:S04]  /*7e10*/  @P2 LDG.E R49, desc[UR38][R2.64] ;  /* 0x0000002602312981 */ /* 0x020368000c1e1900 */
[----:B------:R-:W-:Y:S01]  /*7e20*/  @!P2 PRMT R96, R0, 0x7610, R96 ;  /* 0x000076100060a816 */ /* 0x000fe20000000060 */
[----:B-1----:R-:W2:Y:S06]  /*7e30*/  @!P2 LDC R49, c[0x0][0x980] ;  /* 0x00026000ff31ab82 */ /* 0x002eac0000000800 */
.L_x_134:
[----:B------:R-:W-:Y:S05]  /*7e40*/  @!P4 BRA `(.L_x_135) ;  /* 0x000000000020c947 */ /* 0x000fea0003800000 */
[----:B------:R-:W-:Y:S04]  /*7e50*/  ISETP.NE.U32.AND P2, PT, R80, RZ, PT ;  /* 0x000000ff5000720c */ /* 0x000fe80003f45070 */
[----:B------:R-:W-:Y:S11]  /*7e60*/  ISETP.NE.AND.EX P2, PT, R81, RZ, PT, P2 ;  /* 0x000000ff5100720c */ /* 0x000ff60003f45320 */
[----:B------:R-:W-:Y:S02]  /*7e70*/  @!UPT UIADD3 URZ, UPT, UPT, URZ, URZ, URZ ;  /* 0x000000fffffff290 */ /* 0x000fe4000fffe0ff */
[----:B------:R-:W1:Y:S01]  /*7e80*/  @P2 LDC.64 R2, c[0x0][0x9a8] ;  /* 0x00026a00ff022b82 */ /* 0x000e620000000a00 */
[----:B------:R-:W-:Y:S04]  /*7e90*/  @P2 IMAD R0, R82, UR45, RZ ;  /* 0x0000002d52002c24 */ /* 0x000fe8000f8e02ff */
[----:B-1----:R-:W-:Y:S05]  /*7ea0*/  @P2 IMAD.WIDE R2, R0, 0x4, R2 ;  /* 0x0000000400022825 */ /* 0x002fea00078e0202 */
[----:B-----5:R1:W5:Y:S02]  /*7eb0*/  @P2 LDG.E R47, desc[UR38][R2.64] ;  /* 0x00000026022f2981 */ /* 0x020364000c1e1900 */
[----:B-1----:R-:W3:Y:S02]  /*7ec0*/  @!P2 LDC R47, c[0x0][0x9a0] ;  /* 0x00026800ff2fab82 */ /* 0x002ee40000000800 */
.L_x_135:
[----:B--2--5:R-:W-:Y:S01]  /*7ed0*/  @P0 FSETP.NEU.AND P4, PT, R49, RZ, PT ;  /* 0x000000ff3100020b */ /* 0x024fe20003f8d000 */
[----:B------:R-:W-:Y:S01]  /*7ee0*/  IMAD.U32 R0, RZ, RZ, UR4 ;  /* 0x00000004ff007e24 */ /* 0x000fe2000f8e00ff */
[----:B------:R-:W-:Y:S01]  /*7ef0*/  @P0 LOP3.LUT P2, RZ, R96, 0xff, RZ, 0xc0, !PT ;  /* 0x000000ff60ff0812 */ /* 0x000fe2000784c0ff */
[----:B------:R-:W-:Y:S01]  /*7f00*/  BSSY B1, `(.L_x_136) ;  /* 0x0000034000017945 */ /* 0x000fe20003800000 */
[----:B------:R-:W-:Y:S01]  /*7f10*/  @P0 SEL R5, RZ, 0xffffffff, P4 ;  /* 0xffffffffff050807 */ /* 0x000fe20002000000 */
[----:B------:R-:W-:Y:S01]  /*7f20*/  IMAD.IADD R32, R46, 0x1, R17 ;  /* 0x000000012e207824 */ /* 0x000fe200078e0211 */
[----:B------:R-:W-:Y:S02]  /*7f30*/  LEA R92, R44, UR43, 0x3 ;  /* 0x0000002b2c5c7c11 */ /* 0x000fe4000f8e18ff */
[----:B------:R-:W-:Y:S02]  /*7f40*/  CS2R R54, SRZ ;  /* 0x0000000000367805 */ /* 0x000fe4000001ff00 */
[----:B------:R-:W-:Y:S02]  /*7f50*/  @P1 SEL R5, R0, R5, !P2 ;  /* 0x0000000500051207 */ /* 0x000fe40005000000 */
[----:B------:R-:W-:Y:S02]  /*7f60*/  CS2R R52, SRZ ;  /* 0x0000000000347805 */ /* 0x000fe4000001ff00 */
[----:B------:R-:W-:Y:S02]  /*7f70*/  SHF.L.U32 R3, R106, 0x1f, RZ ;  /* 0x0000001f6a037819 */ /* 0x000fe400000006ff */
[----:B------:R-:W-:Y:S02]  /*7f80*/  CS2R R58, SRZ ;  /* 0x00000000003a7805 */ /* 0x000fe4000001ff00 */
[----:B------:R-:W-:Y:S02]  /*7f90*/  @P0 LOP3.LUT R5, R5, 0x1, RZ, 0xc0, !PT ;  /* 0x0000000105050812 */ /* 0x000fe400078ec0ff */
[----:B------:R-:W-:Y:S02]  /*7fa0*/  CS2R R56, SRZ ;  /* 0x0000000000387805 */ /* 0x000fe4000001ff00 */
[----:B------:R-:W-:Y:S02]  /*7fb0*/  PLOP3.LUT P5, PT, PT, PT, PT, 0x8, 0x80 ;  /* 0x000000000080781c */ /* 0x000fe40003fae170 */
[----:B------:R-:W-:Y:S11]  /*7fc0*/  ISETP.NE.U32.OR P1, PT, R5, 0x1, !P0 ;  /* 0x000000010500780c */ /* 0x000ff60004725470 */
[----:B------:R-:W-:Y:S02]  /*7fd0*/  @!UPT UIADD3 URZ, UPT, UPT, URZ, URZ, URZ ;  /* 0x000000fffffff290 */ /* 0x000fe4000fffe0ff */
[----:B------:R-:W-:Y:S04]  /*7fe0*/  @P1 SHF.L.U32 R2, R104, 0x1f, RZ ;  /* 0x0000001f68021819 */ /* 0x000fe800000006ff */
[----:B------:R-:W1:Y:S01]  /*7ff0*/  @P1 SYNCS.PHASECHK.TRANS64.TRYWAIT P0, [UR43+0x360], R2 ;  /* 0x00036002ff0015a7 */ /* 0x000e62000800112b */
[----:B------:R2:W4:Y:S01]  /*8000*/  SYNCS.PHASECHK.TRANS64.TRYWAIT P4, [R92+URZ+0x390], R3 ;  /* 0x000390035c0075a7 */ /* 0x00052200080811ff */
[----:B-1----:R-:W-:Y:S01]  /*8010*/  @P1 PLOP3.LUT P5, PT, P0, PT, PT, 0x8, 0x80 ;  /* 0x000000000080181c */ /* 0x002fe200007ae170 */
[----:B------:R-:W-:Y:S01]  /*8020*/  @!UPT UIADD3 URZ, UPT, UPT, URZ, URZ, URZ ;  /* 0x000000fffffff290 */ /* 0x000fe2000fffe0ff */
[----:B--2-4-:R-:W-:Y:S11]  /*8030*/  @!P1 BRA `(.L_x_137) ;  /* 0x0000000000809947 */ /* 0x014ff60003800000 */
[----:B------:R-:W-:Y:S01]  /*8040*/  ISETP.NE.U32.AND P0, PT, RZ, UR36, PT ;  /* 0x00000024ff007c0c */ /* 0x000fe2000bf05070 */
[----:B------:R-:W-:Y:S01]  /*8050*/  BSSY B0, `(.L_x_138) ;  /* 0x0000012000007945 */ /* 0x000fe20003800000 */
[----:B------:R-:W-:Y:S02]  /*8060*/  FSETP.NEU.AND P2, PT, R49, RZ, PT ;  /* 0x000000ff3100720b */ /* 0x000fe40003f4d000 */
[----:B------:R-:W-:Y:S02]  /*8070*/  CS2R R58, SRZ ;  /* 0x00000000003a7805 */ /* 0x000fe4000001ff00 */
[----:B------:R-:W-:Y:S02]  /*8080*/  ISETP.NE.AND.EX P0, PT, RZ, UR37, PT, P0 ;  /* 0x00000025ff007c0c */ /* 0x000fe4000bf05300 */
[----:B------:R-:W-:Y:S02]  /*8090*/  CS2R R56, SRZ ;  /* 0x0000000000387805 */ /* 0x000fe4000001ff00 */
[----:B------:R-:W-:Y:S02]  /*80a0*/  LOP3.LUT P1, RZ, R96, 0xff, RZ, 0xc0, !PT ;  /* 0x000000ff60ff7812 */ /* 0x000fe4000782c0ff */
[----:B------:R-:W-:Y:S02]  /*80b0*/  CS2R R54, SRZ ;  /* 0x0000000000367805 */ /* 0x000fe4000001ff00 */
[----:B------:R-:W-:Y:S02]  /*80c0*/  SEL R0, RZ, 0xffffffff, P2 ;  /* 0xffffffffff007807 */ /* 0x000fe40001000000 */
[----:B------:R-:W-:Y:S02]  /*80d0*/  CS2R R52, SRZ ;  /* 0x0000000000347805 */ /* 0x000fe4000001ff00 */
[----:B------:R-:W-:Y:S04]  /*80e0*/  SEL R5, RZ, 0xffffffff, P0 ;  /* 0xffffffffff057807 */ /* 0x000fe80000000000 */
[----:B------:R-:W-:Y:S04]  /*80f0*/  @P3 SEL R0, R5, R0, !P1 ;  /* 0x0000000005003207 */ /* 0x000fe80004800000 */
[----:B------:R-:W-:Y:S04]  /*8100*/  LOP3.LUT R0, R0, 0x1, RZ, 0xc0, !PT ;  /* 0x0000000100007812 */ /* 0x000fe800078ec0ff */
[----:B------:R-:W-:Y:S01]  /*8110*/  ISETP.NE.U32.AND P0, PT, R0, 0x1, PT ;  /* 0x000000010000780c */ /* 0x000fe20003f05070 */
[----:B------:R-:W-:Y:S01]  /*8120*/  @!UPT UIADD3 URZ, UPT, UPT, URZ, URZ, URZ ;  /* 0x000000fffffff290 */ /* 0x000fe2000fffe0ff */
[----:B------:R-:W-:Y:S11]  /*8130*/  @!P5 BRA `(.L_x_139) ;  /* 0x00000000000cd947 */ /* 0x000ff60003800000 */
[----:B------:R-:W-:Y:S04]  /*8140*/  SHF.L.U32 R5, R104, 0x1f, RZ ;  /* 0x0000001f68057819 */ /* 0x000fe800000006ff */
[----:B------:R-:W1:Y:S02]  /*8150*/  SYNCS.PHASECHK.TRANS64.TRYWAIT P1, [UR43+0x360], R5 ;  /* 0x00036005ff0075a7 */ /* 0x000e64000802112b */
[----:B-1----:R-:W-:Y:S05]  /*8160*/  @!P1 BRA `(.L_x_140) ;  /* 0x0000002c00009947 */ /* 0x002fea0003800000 */
.L_x_139:
[----:B------:R-:W-:Y:S05]  /*8170*/  BSYNC B0 ;  /* 0x0000000000007941 */ /* 0x000fea0003800000 */
.L_x_138:
[----:B------:R2:W4:Y:S01]  /*8180*/  @P0 LDS.128 R56, [R108+UR43+0x400] ;  /* 0x0004002b6c380984 */ /* 0x0005220008000c00 */
[----:B------:R-:W-:Y:S01]  /*8190*/  UIADD3 UR4, UPT, UPT, UR43, 0x368, URZ ;  /* 0x000003682b047890 */ /* 0x000fe2000fffe0ff */
[----:B------:R-:W-:Y:S02]  /*81a0*/  LOP3.LUT R104, R104, 0x1, RZ, 0x3c, !PT ;  /* 0x0000000168687812 */ /* 0x000fe400078e3cff */
[----:B------:R2:W1:Y:S01]  /*81b0*/  @P0 LDS.128 R52, [R107+0x10] ;  /* 0x000010006b340984 */ /* 0x0004620000000c00 */
[----:B------:R-:W-:Y:S01]  /*81c0*/  UPRMT UR4, UR40, 0x654, UR4 ;  /* 0x0000065428047896 */ /* 0x000fe20008000004 */
[----:B------:R-:W-:Y:S01]  /*81d0*/  @!PT LDS RZ, [RZ] ;  /* 0x00000000fffff984 */ /* 0x000fe20000000800 */
[----:B------:R-:W-:Y:S01]  /*81e0*/  @!PT LDS RZ, [RZ] ;  /* 0x00000000fffff984 */ /* 0x000fe20000000800 */
[----:B------:R-:W-:Y:S01]  /*81f0*/  @!PT LDS RZ, [RZ] ;  /* 0x00000000fffff984 */ /* 0x000fe20000000800 */
[----:B------:R-:W-:Y:S01]  /*8200*/  @!PT LDS RZ, [RZ] ;  /* 0x00000000fffff984 */ /* 0x000fe20000000800 */
[----:B------:R5:W-:Y:S06]  /*8210*/  MEMBAR.ALL.CTA ;  /* 0x0000000000007992 */ /* 0x000bec0000008000 */
[----:B-----5:R-:W5:Y:S02]  /*8220*/  FENCE.VIEW.ASYNC.S ;  /* 0x00000000000073c6 */ /* 0x020f640000000000 */
[----:B-----5:R-:W-:Y:S03]  /*8230*/  SYNCS.ARRIVE.TRANS64.RED.A1T0 RZ, [UR4], RZ ;  /* 0x000000ffffff79a7 */ /* 0x020fe60008100404 */
.L_x_137:
[----:B------:R-:W-:Y:S05]  /*8240*/  BSYNC B1 ;  /* 0x0000000000017941 */ /* 0x000fea0003800000 */
.L_x_136:
[----:B-1----:R-:W-:Y:S04]  /*8250*/  SHF.R.U32.HI R0, RZ, 0x15, R32 ;  /* 0x00000015ff007819 */ /* 0x002fe80000011620 */
[----:B------:R-:W-:Y:S01]  /*8260*/  LOP3.LUT P0, RZ, R0, 0x3, R109, 0x48, !PT ;  /* 0x0000000300ff7812 */ /* 0x000fe2000780486d */
[----:B------:R-:W-:Y:S01]  /*8270*/  @!UPT UIADD3 URZ, UPT, UPT, URZ, URZ, URZ ;  /* 0x000000fffffff290 */ /* 0x000fe2000fffe0ff */
[----:B------:R-:W-:Y:S11]  /*8280*/  @P4 BRA `(.L_x_141) ;  /* 0x0000000000084947 */ /* 0x000ff60003800000 */
[----:B------:R-:W1:Y:S02]  /*8290*/  SYNCS.PHASECHK.TRANS64.TRYWAIT P1, [R92+URZ+0x390], R3 ;  /* 0x000390035c0075a7 */ /* 0x000e6400080211ff */
[----:B-1----:R-:W-:Y:S05]  /*82a0*/  @!P1 BRA `(.L_x_142) ;  /* 0x0000002800c89947 */ /* 0x002fea0003800000 */
.L_x_141:
[----:B------:R-:W-:Y:S05]  /*82b0*/  @!P0 BRA `(.L_x_143) ;  /* 0x0000000000408947 */ /* 0x000fea0003800000 */
[----:B------:R-:W1:Y:S01]  /*82c0*/  LDCU.64 UR8, c[0x4][0x70] ;  /* 0x01000e00ff0877ac */ /* 0x000e620008000a00 */
[----:B------:R-:W-:Y:S01]  /*82d0*/  MOV R3, 0x0 ;  /* 0x0000000000037802 */ /* 0x000fe20000000f00 */
[----:B------:R-:W-:Y:S02]  /*82e0*/  HFMA2 R12, -RZ, RZ, 0, 5.9604644775390625e-08 ;  /* 0x00000001ff0c7431 */ /* 0x000fe400000001ff */
[----:B------:R-:W-:Y:S02]  /*82f0*/  IMAD.MOV.U32 R8, RZ, RZ, 0x192 ;  /* 0x00000192ff087424 */ /* 0x000fe400078e00ff */
[----:B------:R-:W-:Y:S01]  /*8300*/  IMAD.MOV.U32 R13, RZ, RZ, RZ ;  /* 0x000000ffff0d7224 */ /* 0x000fe200078e00ff */
[----:B------:R-:W5:Y:S01]  /*8310*/  LDCU.64 UR6, c[0x4][0x78] ;  /* 0x01000f00ff0677ac */ /* 0x000f620008000a00 */
[----:B------:R-:W2:Y:S01]  /*8320*/  LDC.64 R2, c[0x4][R3] ;  /* 0x0100000003027b82 */ /* 0x000ea20000000a00 */
[----:B------:R-:W3:Y:S01]  /*8330*/  LDCU.64 UR4, c[0x4][0x10] ;  /* 0x01000200ff0477ac */ /* 0x000ee20008000a00 */
[----:B-1----:R-:W-:Y:S01]  /*8340*/  MOV R5, UR9 ;  /* 0x0000000900057c02 */ /* 0x002fe20008000f00 */
[----:B------:R-:W-:Y:S01]  /*8350*/  IMAD.U32 R4, RZ, RZ, UR8 ;  /* 0x00000008ff047e24 */ /* 0x000fe2000f8e00ff */
[----:B-----5:R-:W-:Y:S01]  /*8360*/  MOV R7, UR7 ;  /* 0x0000000700077c02 */ /* 0x020fe20008000f00 */
[----:B------:R-:W-:Y:S01]  /*8370*/  IMAD.U32 R6, RZ, RZ, UR6 ;  /* 0x00000006ff067e24 */ /* 0x000fe2000f8e00ff */
[----:B---3--:R-:W-:Y:S01]  /*8380*/  MOV R11, UR5 ;  /* 0x00000005000b7c02 */ /* 0x008fe20008000f00 */
[----:B------:R-:W-:Y:S02]  /*8390*/  IMAD.U32 R10, RZ, RZ, UR4 ;  /* 0x00000004ff0a7e24 */ /* 0x000fe4000f8e00ff */
[----:B------:R-:W-:Y:S07]  /*83a0*/  LEPC R20, `(.L_x_143) ;  /* 0x000000001014794e */ /* 0x000fee0000000000 */
[----:B--2-4-:R-:W-:Y:S05]  /*83b0*/  CALL.ABS.NOINC R2 ;  /* 0x0000000002007343 */ /* 0x014fea0003c00000 */
.L_x_143:
[----:B------:R-:W-:Y:S01]  /*83c0*/  LOP3.LUT P0, RZ, R103, 0x60, RZ, 0xc0, !PT ;  /* 0x0000006067ff7812 */ /* 0x000fe2000780c0ff */
[----:B------:R-:W-:Y:S05]  /*83d0*/  WARPSYNC.ALL ;  /* 0x0000000000007948 */ /* 0x000fea0003800000 */
[----:B------:R-:W-:Y:S01]  /*83e0*/  R2UR UR4, R32 ;  /* 0x00000000200472ca */ /* 0x000fe200000e0000 */
[----:B------:R-:W-:Y:S01]  /*83f0*/  BSSY.RECONVERGENT B0, `(.L_x_144) ;  /* 0x00000f9000007945 */ /* 0x000fe20003800200 */
[-C--:B----4-:R-:W-:Y:S02]  /*8400*/  F2FP.F16.E4M3.UNPACK_B R50, R56.reuse ;  /* 0x00000038ff32723e */ /* 0x090fe400020006ff */
[----:B------:R-:W-:Y:S02]  /*8410*/  F2FP.F16.E4M3.UNPACK_B R63, R56.H1 ;  /* 0x00000038ff3f723e */ /* 0x000fe400030006ff */
[-C--:B------:R-:W-:Y:S01]  /*8420*/  F2FP.F16.E4M3.UNPACK_B R56, R57.reuse ;  /* 0x00000039ff38723e */ /* 0x080fe200020006ff */
[--C-:B------:R-:W-:Y:S01]  /*8430*/  HADD2.F32 R48, -RZ, R50.reuse.H0_H0 ;  /* 0x20000032ff307230 */ /* 0x100fe20000004100 */
[----:B------:R-:W-:Y:S01]  /*8440*/  F2FP.F16.E4M3.UNPACK_B R57, R57.H1 ;  /* 0x00000039ff39723e */ /* 0x000fe200030006ff */
[----:B------:R-:W-:Y:S01]  /*8450*/  HADD2.F32 R50, -RZ, R50.H1_H1 ;  /* 0x30000032ff327230 */ /* 0x000fe20000004100 */
[-C--:B------:R-:W-:Y:S01]  /*8460*/  F2FP.F16.E4M3.UNPACK_B R66, R52.reuse ;  /* 0x00000034ff42723e */ /* 0x080fe200020006ff */
[--C-:B------:R-:W-:Y:S01]  /*8470*/  HADD2.F32 R51, -RZ, R63.reuse.H0_H0 ;  /* 0x2000003fff337230 */ /* 0x100fe20000004100 */
[----:B------:R-:W-:Y:S01]  /*8480*/  F2FP.F16.E4M3.UNPACK_B R68, R52.H1 ;  /* 0x00000034ff44723e */ /* 0x000fe200030006ff */
[----:B------:R-:W-:Y:S01]  /*8490*/  LDTM.16dp32bit_t0_t15.x32 R4, tmem[UR4] ;  /* 0x00000004000479ee */ /* 0x000fe20008a80000 */
[----:B------:R-:W3:Y:S01]  /*84a0*/  LDTM.16dp32bit_t16_t31.x32 R4, tmem[UR4+0x20] ;  /* 0x00002004000479ee */ /* 0x000ee20008aa0000 */
[----:B------:R-:W-:Y:S01]  /*84b0*/  NOP ;  /* 0x0000000000007918 */ /* 0x000fe20000000000 */
[----:B------:R-:W-:Y:S01]  /*84c0*/  R2UR UR5, R92 ;  /* 0x000000005c0572ca */ /* 0x000fe200000e0000 */
[--C-:B------:R-:W-:Y:S01]  /*84d0*/  HADD2.F32 R65, -RZ, R66.reuse.H0_H0 ;  /* 0x20000042ff417230 */ /* 0x100fe20000004100 */
[----:B------:R-:W-:Y:S01]  /*84e0*/  F2FP.F16.E4M3.UNPACK_B R61, R58 ;  /* 0x0000003aff3d723e */ /* 0x000fe200020006ff */
[----:B------:R-:W-:Y:S01]  /*84f0*/  HADD2.F32 R67, -RZ, R66.H1_H1 ;  /* 0x30000042ff437230 */ /* 0x000fe20000004100 */
[-C--:B------:R-:W-:Y:S01]  /*8500*/  F2FP.F16.E4M3.UNPACK_B R70, R53.reuse ;  /* 0x00000035ff46723e */ /* 0x080fe200020006ff */
[----:B------:R-:W-:Y:S01]  /*8510*/  HADD2.F32 R52, -RZ, R63.H1_H1 ;  /* 0x3000003fff347230 */ /* 0x000fe20000004100 */
[----:B------:R-:W-:Y:S01]  /*8520*/  F2FP.F16.E4M3.UNPACK_B R72, R53.H1 ;  /* 0x00000035ff48723e */ /* 0x000fe200030006ff */
[----:B------:R-:W-:Y:S01]  /*8530*/  HADD2.F32 R53, -RZ, R56.H0_H0 ;  /* 0x20000038ff357230 */ /* 0x000fe20000004100 */
[-C--:B------:R-:W-:Y:S01]  /*8540*/  F2FP.F16.E4M3.UNPACK_B R74, R54.reuse ;  /* 0x00000036ff4a723e */ /* 0x080fe200020006ff */
[----:B------:R-:W-:Y:S01]  /*8550*/  HADD2.F32 R69, -RZ, R70.H0_H0 ;  /* 0x20000046ff457230 */ /* 0x000fe20000004100 */
[----:B------:R-:W-:Y:S01]  /*8560*/  F2FP.F16.E4M3.UNPACK_B R76, R54.H1 ;  /* 0x00000036ff4c723e */ /* 0x000fe200030006ff */
[----:B------:R-:W-:Y:S01]  /*8570*/  HADD2.F32 R54, -RZ, R56.H1_H1 ;  /* 0x30000038ff367230 */ /* 0x000fe20000004100 */
[----:B------:R-:W-:Y:S01]  /*8580*/  F2FP.F16.E4M3.UNPACK_B R60, R58.H1 ;  /* 0x0000003aff3c723e */ /* 0x000fe200030006ff */
[----:B------:R-:W-:Y:S01]  /*8590*/  UIADD3 UR5, UPT, UPT, UR5, 0x3a0, URZ ;  /* 0x000003a005057890 */ /* 0x000fe2000fffe0ff */
[----:B------:R-:W-:Y:S01]  /*85a0*/  HADD2.F32 R58, -RZ, R61.H1_H1 ;  /* 0x3000003dff3a7230 */ /* 0x000fe20000004100 */
[----:B------:R-:W-:Y:S01]  /*85b0*/  F2FP.F16.E4M3.UNPACK_B R77, R55 ;  /* 0x00000037ff4d723e */ /* 0x000fe200020006ff */
[----:B------:R-:W-:Y:S01]  /*85c0*/  HADD2.F32 R70, -RZ, R70.H1_H1 ;  /* 0x30000046ff467230 */ /* 0x000fe20000004100 */
[----:B------:R-:W-:Y:S01]  /*85d0*/  UPRMT UR5, UR40, 0x654, UR5 ;  /* 0x0000065428057896 */ /* 0x000fe20008000005 */
[--C-:B------:R-:W-:Y:S01]  /*85e0*/  HADD2.F32 R73, -RZ, R74.reuse.H0_H0 ;  /* 0x2000004aff497230 */ /* 0x100fe20000004100 */
[----:B------:R-:W-:Y:S01]  /*85f0*/  F2FP.F16.E4M3.UNPACK_B R62, R59 ;  /* 0x0000003bff3e723e */ /* 0x000fe200020006ff */
[----:B------:R-:W-:Y:S01]  /*8600*/  HADD2.F32 R74, -RZ, R74.H1_H1 ;  /* 0x3000004aff4a7230 */ /* 0x000fe20000004100 */
[----:B------:R-:W-:Y:S01]  /*8610*/  F2FP.F16.E4M3.UNPACK_B R78, R55.H1 ;  /* 0x00000037ff4e723e */ /* 0x000fe200030006ff */
[C---:B---3--:R-:W-:Y:S01]  /*8620*/  FMUL R4, R47.reuse, R4 ;  /* 0x000000042f047220 */ /* 0x048fe20000400000 */
[C---:B------:R-:W-:Y:S01]  /*8630*/  FMUL R5, R47.reuse, R5 ;  /* 0x000000052f057220 */ /* 0x040fe20000400000 */
[C---:B------:R-:W-:Y:S01]  /*8640*/  FMUL R8, R47.reuse, R8 ;  /* 0x000000082f087220 */ /* 0x040fe20000400000 */
[----:B------:R-:W-:Y:S01]  /*8650*/  FMUL R9, R47, R9 ;  /* 0x000000092f097220 */ /* 0x000fe20000400000 */
[----:B------:R-:W-:Y:S01]  /*8660*/  SYNCS.ARRIVE.TRANS64.RED.A1T0 RZ, [UR5], RZ ;  /* 0x000000ffffff79a7 */ /* 0x000fe20008100405 */
[C---:B------:R-:W-:Y:S01]  /*8670*/  FFMA R4, R49.reuse, R48, R4 ;  /* 0x0000003031047223 */ /* 0x040fe20000000004 */
[----:B------:R-:W-:Y:S01]  /*8680*/  FFMA R5, R49, R50, R5 ;  /* 0x0000003231057223 */ /* 0x000fe20000000005 */
[C---:B------:R-:W-:Y:S01]  /*8690*/  FMUL R12, R47.reuse, R12 ;  /* 0x0000000c2f0c7220 */ /* 0x040fe20000400000 */
        /* <DEDUP_REMOVED lines=9> */
[----:B------:R-:W-:Y:S02]  /*8730*/  HADD2.F32 R48, -RZ, R77.H1_H1 ;  /* 0x3000004dff307230 */ /* 0x000fe40000004100 */
[C---:B------:R-:W-:Y:S01]  /*8740*/  FMUL R28, R47.reuse, R32 ;  /* 0x000000202f1c7220 */ /* 0x040fe20000400000 */
[C---:B------:R-:W-:Y:S01]  /*8750*/  FMUL R29, R47.reuse, R33 ;  /* 0x000000212f1d7220 */ /* 0x040fe20000400000 */
[C---:B------:R-:W-:Y:S01]  /*8760*/  FMUL R6, R47.reuse, R6 ;  /* 0x000000062f067220 */ /* 0x040fe20000400000 */
[C---:B------:R-:W-:Y:S01]  /*8770*/  FMUL R7, R47.reuse, R7 ;  /* 0x000000072f077220 */ /* 0x040fe20000400000 */
[--C-:B------:R-:W-:Y:S02]  /*8780*/  HADD2.F32 R55, -RZ, R57.reuse.H0_H0 ;  /* 0x20000039ff377230 */ /* 0x100fe40000004100 */
[----:B------:R-:W-:Y:S01]  /*8790*/  FMUL R10, R47, R10 ;  /* 0x0000000a2f0a7220 */ /* 0x000fe20000400000 */
[C---:B------:R-:W-:Y:S01]  /*87a0*/  FFMA R6, R49.reuse, R51, R6 ;  /* 0x0000003331067223 */ /* 0x040fe20000000006 */
[----:B------:R-:W-:Y:S02]  /*87b0*/  HADD2.F32 R56, -RZ, R57.H1_H1 ;  /* 0x30000039ff387230 */ /* 0x000fe40000004100 */
[C---:B------:R-:W-:Y:S01]  /*87c0*/  FFMA R7, R49.reuse, R52, R7 ;  /* 0x0000003431077223 */ /* 0x040fe20000000007 */
[C---:B------:R-:W-:Y:S01]  /*87d0*/  FFMA R8, R49.reuse, R53, R8 ;  /* 0x0000003531087223 */ /* 0x040fe20000000008 */
[C---:B------:R-:W-:Y:S01]  /*87e0*/  FFMA R9, R49.reuse, R54, R9 ;  /* 0x0000003631097223 */ /* 0x040fe20000000009 */
[----:B------:R-:W-:Y:S02]  /*87f0*/  HADD2.F32 R57, -RZ, R61.H0_H0 ;  /* 0x2000003dff397230 */ /* 0x000fe40000004100 */
[----:B------:R-:W-:Y:S01]  /*8800*/  FFMA R10, R49, R55, R10 ;  /* 0x00000037310a7223 */ /* 0x000fe2000000000a */
[----:B------:R-:W-:Y:S01]  /*8810*/  F2FP.SATFINITE.E4M3.F32.PACK_AB_MERGE_C R92, R7, R6, RZ ;  /* 0x00000006075c723e */ /* 0x000fe200048070ff */
[----:B------:R-:W-:Y:S02]  /*8820*/  HADD2.F32 R61, -RZ, R62.H0_H0 ;  /* 0x2000003eff3d7230 */ /* 0x000fe40000004100 */
[----:B------:R-:W-:Y:S01]  /*8830*/  FMUL R11, R47, R11 ;  /* 0x0000000b2f0b7220 */ /* 0x000fe20000400000 */
[----:B------:R-:W-:Y:S01]  /*8840*/  F2FP.F16.E4M3.UNPACK_B R64, R59.H1 ;  /* 0x0000003bff40723e */ /* 0x000fe200030006ff */
[----:B------:R-:W-:Y:S01]  /*8850*/  HADD2.F32 R59, -RZ, R60.H0_H0 ;  /* 0x2000003cff3b7230 */ /* 0x000fe20000004100 */
[----:B------:R-:W-:Y:S01]  /*8860*/  F2FP.SATFINITE.E4M3.F32.PACK_AB_MERGE_C R92, R5, R4, R92 ;  /* 0x00000004055c723e */ /* 0x000fe2000480705c */
[C---:B------:R-:W-:Y:S01]  /*8870*/  FFMA R11, R49.reuse, R56, R11 ;  /* 0x00000038310b7223 */ /* 0x040fe2000000000b */
[C---:B------:R-:W-:Y:S01]  /*8880*/  FFMA R12, R49.reuse, R57, R12 ;  /* 0x00000039310c7223 */ /* 0x040fe2000000000c */
[----:B------:R-:W-:Y:S01]  /*8890*/  FFMA R13, R49, R58, R13 ;  /* 0x0000003a310d7223 */ /* 0x000fe2000000000d */
[----:B------:R-:W-:Y:S02]  /*88a0*/  HADD2.F32 R62, -RZ, R62.H1_H1 ;  /* 0x3000003eff3e7230 */ /* 0x000fe40000004100 */
[----:B------:R-:W-:Y:S01]  /*88b0*/  FMUL R14, R47, R14 ;  /* 0x0000000e2f0e7220 */ /* 0x000fe20000400000 */
[----:B------:R-:W-:Y:S01]  /*88c0*/  HADD2.F32 R60, -RZ, R60.H1_H1 ;  /* 0x3000003cff3c7230 */ /* 0x000fe20000004100 */
[----:B------:R-:W-:Y:S01]  /*88d0*/  F2FP.SATFINITE.E4M3.F32.PACK_AB_MERGE_C R93, R11, R10, RZ ;  /* 0x0000000a0b5d723e */ /* 0x000fe200048070ff */
[----:B------:R-:W-:Y:S02]  /*88e0*/  HADD2.F32 R51, -RZ, R77.H0_H0 ;  /* 0x2000004dff337230 */ /* 0x000fe40000004100 */
[----:B------:R-:W-:Y:S01]  /*88f0*/  FFMA R14, R49, R59, R14 ;  /* 0x0000003b310e7223 */ /* 0x000fe2000000000e */
[----:B------:R-:W-:Y:S01]  /*8900*/  FMUL R15, R47, R15 ;  /* 0x0000000f2f0f7220 */ /* 0x000fe20000400000 */
[--C-:B------:R-:W-:Y:S01]  /*8910*/  HADD2.F32 R63, -RZ, R64.reuse.H0_H0 ;  /* 0x20000040ff3f7230 */ /* 0x100fe20000004100 */
[----:B------:R-:W-:Y:S01]  /*8920*/  F2FP.SATFINITE.E4M3.F32.PACK_AB_MERGE_C R93, R9, R8, R93 ;  /* 0x00000008095d723e */ /* 0x000fe2000480705d */
[----:B------:R-:W-:Y:S02]  /*8930*/  HADD2.F32 R64, -RZ, R64.H1_H1 ;  /* 0x30000040ff407230 */ /* 0x000fe40000004100 */
[C---:B------:R-:W-:Y:S01]  /*8940*/  FFMA R15, R49.reuse, R60, R15 ;  /* 0x0000003c310f7223 */ /* 0x040fe2000000000f */
[C---:B------:R-:W-:Y:S01]  /*8950*/  FFMA R16, R49.reuse, R61, R16 ;  /* 0x0000003d31107223 */ /* 0x040fe20000000010 */
[----:B------:R-:W-:Y:S01]  /*8960*/  FFMA R17, R49, R62, R17 ;  /* 0x0000003e31117223 */ /* 0x000fe20000000011 */
[C---:B------:R-:W-:Y:S01]  /*8970*/  FMUL R18, R47.reuse, R18 ;  /* 0x000000122f127220 */ /* 0x040fe20000400000 */
[C---:B------:R-:W-:Y:S01]  /*8980*/  FMUL R19, R47.reuse, R19 ;  /* 0x000000132f137220 */ /* 0x040fe20000400000 */
[--C-:B------:R-:W-:Y:S02]  /*8990*/  HADD2.F32 R66, -RZ, R68.reuse.H0_H0 ;  /* 0x20000044ff427230 */ /* 0x100fe40000004100 */
[----:B------:R-:W-:Y:S01]  /*89a0*/  FMUL R3, R47, R22 ;  /* 0x000000162f037220 */ /* 0x000fe20000400000 */
[C---:B------:R-:W-:Y:S01]  /*89b0*/  FFMA R18, R49.reuse, R63, R18 ;  /* 0x0000003f31127223 */ /* 0x040fe20000000012 */
[----:B------:R-:W-:Y:S02]  /*89c0*/  HADD2.F32 R68, -RZ, R68.H1_H1 ;  /* 0x30000044ff447230 */ /* 0x000fe40000004100 */
[----:B------:R-:W-:Y:S01]  /*89d0*/  FFMA R19, R49, R64, R19 ;  /* 0x0000004031137223 */ /* 0x000fe20000000013 */
[----:B------:R-:W-:Y:S01]  /*89e0*/  FMUL R23, R47, R23 ;  /* 0x000000172f177220 */ /* 0x000fe20000400000 */
[C---:B------:R-:W-:Y:S01]  /*89f0*/  FFMA R0, R49.reuse, R65, R0 ;  /* 0x0000004131007223 */ /* 0x040fe20000000000 */
[C---:B------:R-:W-:Y:S01]  /*8a00*/  FFMA R2, R49.reuse, R67, R2 ;  /* 0x0000004331027223 */ /* 0x040fe20000000002 */
[--C-:B------:R-:W-:Y:S02]  /*8a10*/  HADD2.F32 R71, -RZ, R72.reuse.H0_H0 ;  /* 0x20000048ff477230 */ /* 0x100fe40000004100 */
[----:B------:R-:W-:Y:S01]  /*8a20*/  FFMA R3, R49, R66, R3 ;  /* 0x0000004231037223 */ /* 0x000fe20000000003 */
[----:B------:R-:W-:Y:S02]  /*8a30*/  HADD2.F32 R72, -RZ, R72.H1_H1 ;  /* 0x30000048ff487230 */ /* 0x000fe40000004100 */
[----:B------:R-:W-:Y:S01]  /*8a40*/  FMUL R22, R47, R26 ;  /* 0x0000001a2f167220 */ /* 0x000fe20000400000 */
        /* <DEDUP_REMOVED lines=18> */
[----:B------:R-:W-:Y:S01]  /*8b70*/  F2FP.SATFINITE.E4M3.F32.PACK_AB_MERGE_C R94, R15, R14, RZ ;  /* 0x0000000e0f5e723e */ /* 0x000fe200048070ff */
[----:B------:R-:W-:Y:S01]  /*8b80*/  FFMA R28, R49, R51, R28 ;  /* 0x00000033311c7223 */ /* 0x000fe2000000001c */
[----:B------:R-:W-:Y:S01]  /*8b90*/  F2FP.SATFINITE.E4M3.F32.PACK_AB_MERGE_C R95, R19, R18, RZ ;  /* 0x00000012135f723e */ /* 0x000fe200048070ff */
[C---:B------:R-:W-:Y:S01]  /*8ba0*/  FFMA R29, R49.reuse, R48, R29 ;  /* 0x00000030311d7223 */ /* 0x040fe2000000001d */
[C---:B------:R-:W-:Y:S01]  /*8bb0*/  FFMA R30, R49.reuse, R77, R30 ;  /* 0x0000004d311e7223 */ /* 0x040fe2000000001e */
[----:B------:R-:W-:Y:S01]  /*8bc0*/  FFMA R35, R49, R50, R35 ;  /* 0x0000003231237223 */ /* 0x000fe20000000023 */
[----:B------:R-:W-:Y:S02]  /*8bd0*/  F2FP.SATFINITE.E4M3.F32.PACK_AB_MERGE_C R94, R13, R12, R94 ;  /* 0x0000000c0d5e723e */ /* 0x000fe4000480705e */
[----:B------:R-:W-:Y:S02]  /*8be0*/  F2FP.SATFINITE.E4M3.F32.PACK_AB_MERGE_C R95, R17, R16, R95 ;  /* 0x00000010115f723e */ /* 0x000fe4000480705f */
[----:B------:R-:W-:Y:S02]  /*8bf0*/  F2FP.SATFINITE.E4M3.F32.PACK_AB_MERGE_C R113, R23, R3, RZ ;  /* 0x000000031771723e */ /* 0x000fe400048070ff */
[----:B------:R-:W-:Y:S01]  /*8c00*/  F2FP.SATFINITE.E4M3.F32.PACK_AB_MERGE_C R117, R27, R22, RZ ;  /* 0x000000161b75723e */ /* 0x000fe200048070ff */
[----:B------:R1:W-:Y:S01]  /*8c10*/  STS.128 [R108+UR43+0x1400], R92 ;  /* 0x0014005c6c007988 */ /* 0x0003e20008000c2b */
[----:B------:R-:W-:Y:S02]  /*8c20*/  F2FP.SATFINITE.E4M3.F32.PACK_AB_MERGE_C R114, R31, R26, RZ ;  /* 0x0000001a1f72723e */ /* 0x000fe400048070ff */
[----:B------:R-:W-:Y:S02]  /*8c30*/  F2FP.SATFINITE.E4M3.F32.PACK_AB_MERGE_C R115, R35, R30, RZ ;  /* 0x0000001e2373723e */ /* 0x000fe400048070ff */
[----:B------:R-:W-:Y:S02]  /*8c40*/  F2FP.SATFINITE.E4M3.F32.PACK_AB_MERGE_C R116, R2, R0, R113 ;  /* 0x000000000274723e */ /* 0x000fe40004807071 */
[----:B------:R-:W-:Y:S02]  /*8c50*/  F2FP.SATFINITE.E4M3.F32.PACK_AB_MERGE_C R117, R21, R20, R117 ;  /* 0x000000141575723e */ /* 0x000fe40004807075 */
[----:B------:R-:W-:Y:S02]  /*8c60*/  F2FP.SATFINITE.E4M3.F32.PACK_AB_MERGE_C R118, R25, R24, R114 ;  /* 0x000000181976723e */ /* 0x000fe40004807072 */
[----:B------:R-:W-:Y:S02]  /*8c70*/  F2FP.SATFINITE.E4M3.F32.PACK_AB_MERGE_C R119, R29, R28, R115 ;  /* 0x0000001c1d77723e */ /* 0x000fe40004807073 */
[----:B------:R-:W-:Y:S03]  /*8c80*/  IADD3 R113, PT, PT, R44, 0x1, RZ ;  /* 0x000000012c717810 */ /* 0x000fe60007ffe0ff */
[----:B------:R1:W-:Y:S01]  /*8c90*/  STS.128 [R107+0x1010], R116 ;  /* 0x001010746b007388 */ /* 0x0003e20000000c00 */
[----:B------:R-:W-:Y:S01]  /*8ca0*/  @!PT LDS RZ, [RZ] ;  /* 0x00000000fffff984 */ /* 0x000fe20000000800 */
[----:B------:R-:W-:Y:S01]  /*8cb0*/  @!PT LDS RZ, [RZ] ;  /* 0x00000000fffff984 */ /* 0x000fe20000000800 */
[----:B------:R-:W-:Y:S01]  /*8cc0*/  @!PT LDS RZ, [RZ] ;  /* 0x00000000fffff984 */ /* 0x000fe20000000800 */
[----:B------:R-:W-:Y:S01]  /*8cd0*/  @!PT LDS RZ, [RZ] ;  /* 0x00000000fffff984 */ /* 0x000fe20000000800 */
[----:B------:R3:W-:Y:S07]  /*8ce0*/  MEMBAR.ALL.CTA ;  /* 0x0000000000007992 */ /* 0x0007ee0000008000 */
[----:B---3--:R-:W3:Y:S02]  /*8cf0*/  FENCE.VIEW.ASYNC.S ;  /* 0x00000000000073c6 */ /* 0x008ee40000000000 */
[----:B---3--:R-:W-:Y:S06]  /*8d00*/  BAR.SYNC.DEFER_BLOCKING 0x1, 0x80 ;  /* 0x0042000000007b1d */ /* 0x008fec0000010000 */
[----:B------:R-:W-:Y:S05]  /*8d10*/  @P0 BRA `(.L_x_145) ;  /* 0x0000000400980947 */ /* 0x000fea0003800000 */
[-C--:B------:R-:W-:Y:S01]  /*8d20*/  IABS R2, R110.reuse ;  /* 0x0000006e00027213 */ /* 0x080fe20000000000 */
[----:B------:R-:W-:Y:S01]  /*8d30*/  UIADD3 UR8, UPT, UPT, UR43, 0x1400, URZ ;  /* 0x000014002b087890 */ /* 0x000fe2000fffe0ff */
[----:B------:R-:W-:Y:S02]  /*8d40*/  IABS R5, R99 ;  /* 0x0000006300057213 */ /* 0x000fe40000000000 */
[----:B------:R-:W3:Y:S01]  /*8d50*/  I2F.RP R0, R2 ;  /* 0x0000000200007306 */ /* 0x000ee20000209400 */
[----:B------:R-:W-:Y:S02]  /*8d60*/  IABS R6, R91 ;  /* 0x0000005b00067213 */ /* 0x000fe40000000000 */
[----:B------:R-:W-:Y:S01]  /*8d70*/  IMAD.U32 R111, RZ, RZ, UR8 ;  /* 0x00000008ff6f7e24 */ /* 0x000fe2000f8e00ff */
[----:B------:R-:W-:Y:S02]  /*8d80*/  IABS R3, R110 ;  /* 0x0000006e00037213 */ /* 0x000fe40000000000 */
[----:B------:R-:W-:Y:S02]  /*8d90*/  R2UR UR10, R97 ;  /* 0x00000000610a72ca */ /* 0x000fe400000e0000 */
[----:B------:R-:W-:Y:S01]  /*8da0*/  R2UR UR8, R111 ;  /* 0x000000006f0872ca */ /* 0x000fe200000e0000 */
[----:B------:R-:W-:Y:S01]  /*8db0*/  IMAD.MOV R3, RZ, RZ, -R3 ;  /* 0x000000ffff037224 */ /* 0x000fe200078e0a03 */
[----:B------:R-:W-:Y:S02]  /*8dc0*/  R2UR UR7, R99 ;  /* 0x00000000630772ca */ /* 0x000fe400000e0000 */
[----:B------:R-:W-:Y:S01]  /*8dd0*/  R2UR UR5, R98 ;  /* 0x00000000620572ca */ /* 0x000fe200000e0000 */
[----:B---3--:R-:W3:Y:S06]  /*8de0*/  MUFU.RCP R0, R0 ;  /* 0x0000000000007308 */ /* 0x008eec0000001000 */
[----:B------:R-:W-:Y:S01]  /*8df0*/  USHF.L.U32 UR10, UR10, 0x6, URZ ;  /* 0x000000060a0a7899 */ /* 0x000fe200080006ff */
[----:B---3--:R-:W-:Y:S03]  /*8e00*/  VIADD R8, R0, 0xffffffe ;  /* 0x0ffffffe00087836 */ /* 0x008fe60000000000 */
[----:B------:R-:W3:Y:S10]  /*8e10*/  I2F.RP R0, R5 ;  /* 0x0000000500007306 */ /* 0x000ef40000209400 */
[----:B------:R-:W4:Y:S10]  /*8e20*/  F2I.FTZ.U32.TRUNC.NTZ R9, R8 ;  /* 0x0000000800097305 */ /* 0x000f34000021f000 */
[----:B---3--:R-:W3:Y:S01]  /*8e30*/  MUFU.RCP R0, R0 ;  /* 0x0000000000007308 */ /* 0x008ee20000001000 */
[--C-:B----4-:R-:W-:Y:S02]  /*8e40*/  IMAD.MOV R7, RZ, RZ, -R9.reuse ;  /* 0x000000ffff077224 */ /* 0x110fe400078e0a09 */
[----:B------:R-:W-:Y:S02]  /*8e50*/  IMAD.MOV.U32 R8, RZ, RZ, RZ ;  /* 0x000000ffff087224 */ /* 0x000fe400078e00ff */
[----:B------:R-:W-:Y:S04]  /*8e60*/  IMAD R7, R7, R2, RZ ;  /* 0x0000000207077224 */ /* 0x000fe800078e02ff */
[----:B------:R-:W-:Y:S06]  /*8e70*/  IMAD.HI.U32 R7, R9, R7, R8 ;  /* 0x0000000709077227 */ /* 0x000fec00078e0008 */
[----:B------:R-:W-:Y:S04]  /*8e80*/  IMAD.HI.U32 R4, R7, R6, RZ ;  /* 0x0000000607047227 */ /* 0x000fe800078e00ff */
[----:B------:R-:W-:Y:S02]  /*8e90*/  IMAD R6, R4, R3, R6 ;  /* 0x0000000304067224 */ /* 0x000fe400078e0206 */
[----:B---3--:R-:W-:Y:S01]  /*8ea0*/  VIADD R7, R0, 0xffffffe ;  /* 0x0ffffffe00077836 */ /* 0x008fe20000000000 */
[----:B------:R-:W-:Y:S02]  /*8eb0*/  IABS R0, R98 ;  /* 0x0000006200007213 */ /* 0x000fe40000000000 */
[----:B------:R-:W-:Y:S02]  /*8ec0*/  ISETP.GT.U32.AND P0, PT, R2, R6, PT ;  /* 0x000000060200720c */ /* 0x000fe40003f04070 */
[----:B------:R-:W3:Y:S10]  /*8ed0*/  I2F.RP R8, R0 ;  /* 0x0000000000087306 */ /* 0x000ef40000209400 */
[----:B------:R-:W4:Y:S01]  /*8ee0*/  F2I.FTZ.U32.TRUNC.NTZ R7, R7 ;  /* 0x0000000700077305 */ /* 0x000f22000021f000 */
[----:B------:R-:W-:Y:S02]  /*8ef0*/  @!P0 IMAD.IADD R6, R6, 0x1, -R2 ;  /* 0x0000000106068824 */ /* 0x000fe400078e0a02 */
[----:B------:R-:W-:Y:S01]  /*8f00*/  @!P0 VIADD R4, R4, 0x1 ;  /* 0x0000000104048836 */ /* 0x000fe20000000000 */
[----:B------:R-:W-:Y:S02]  /*8f10*/  ISETP.NE.AND P0, PT, R110, RZ, PT ;  /* 0x000000ff6e00720c */ /* 0x000fe40003f05270 */
[----:B------:R-:W-:Y:S01]  /*8f20*/  ISETP.GE.U32.AND P2, PT, R6, R2, PT ;  /* 0x000000020600720c */ /* 0x000fe20003f46070 */
[----:B------:R-:W-:Y:S01]  /*8f30*/  IMAD.MOV.U32 R6, RZ, RZ, RZ ;  /* 0x000000ffff067224 */ /* 0x000fe200078e00ff */
[-C--:B------:R-:W-:Y:S02]  /*8f40*/  LOP3.LUT R2, R91, R110.reuse, RZ, 0x3c, !PT ;  /* 0x0000006e5b027212 */ /* 0x080fe400078e3cff */
[----:B---3--:R-:W3:Y:S02]  /*8f50*/  MUFU.RCP R8, R8 ;  /* 0x0000000800087308 */ /* 0x008ee40000001000 */
[----:B------:R-:W-:Y:S01]  /*8f60*/  ISETP.GE.AND P1, PT, R2, RZ, PT ;  /* 0x000000ff0200720c */ /* 0x000fe20003f26270 */
[--C-:B----4-:R-:W-:Y:S04]  /*8f70*/  IMAD.MOV R2, RZ, RZ, -R7.reuse ;  /* 0x000000ffff027224 */ /* 0x110fe800078e0a07 */
[----:B------:R-:W-:Y:S02]  /*8f80*/  IMAD R3, R2, R5, RZ ;  /* 0x0000000502037224 */ /* 0x000fe400078e02ff */
[----:B------:R-:W-:Y:S02]  /*8f90*/  @P2 IADD3 R4, PT, PT, R4, 0x1, RZ ;  /* 0x0000000104042810 */ /* 0x000fe40007ffe0ff */
[----:B------:R-:W-:Y:S04]  /*8fa0*/  IMAD.HI.U32 R7, R7, R3, R6 ;  /* 0x0000000307077227 */ /* 0x000fe800078e0006 */
[----:B------:R-:W-:Y:S01]  /*8fb0*/  @!P1 IMAD.MOV R4, RZ, RZ, -R4 ;  /* 0x000000ffff049224 */ /* 0x000fe200078e0a04 */
[----:B------:R-:W-:Y:S04]  /*8fc0*/  @!P0 LOP3.LUT R4, RZ, R110, RZ, 0x33, !PT ;  /* 0x0000006eff048212 */ /* 0x000fe800078e33ff */
[----:B------:R-:W-:Y:S02]  /*8fd0*/  IABS R2, R4 ;  /* 0x0000000400027213 */ /* 0x000fe40000000000 */
[----:B------:R-:W-:Y:S03]  /*8fe0*/  R2UR UR11, R4 ;  /* 0x00000000040b72ca */ /* 0x000fe600000e0000 */
[----:B------:R-:W-:Y:S01]  /*8ff0*/  IMAD.HI.U32 R3, R7, R2, RZ ;  /* 0x0000000207037227 */ /* 0x000fe200078e00ff */
[----:B---3--:R-:W-:Y:S03]  /*9000*/  IADD3 R7, PT, PT, R8, 0xffffffe, RZ ;  /* 0x0ffffffe08077810 */ /* 0x008fe60007ffe0ff */
[----:B------:R-:W-:Y:S03]  /*9010*/  IMAD.MOV R6, RZ, RZ, -R3 ;  /* 0x000000ffff067224 */ /* 0x000fe600078e0a03 */
[----:B------:R-:W3:Y:S01]  /*9020*/  F2I.FTZ.U32.TRUNC.NTZ R7, R7 ;  /* 0x0000000700077305 */ /* 0x000ee2000021f000 */
[C---:B------:R-:W-:Y:S01]  /*9030*/  IMAD R2, R5.reuse, R6, R2 ;  /* 0x0000000605027224 */ /* 0x040fe200078e0202 */
[----:B------:R-:W-:Y:S04]  /*9040*/  MOV R6, RZ ;  /* 0x000000ff00067202 */ /* 0x000fe80000000f00 */
[----:B------:R-:W-:Y:S11]  /*9050*/  ISETP.GT.U32.AND P0, PT, R5, R2, PT ;  /* 0x000000020500720c */ /* 0x000ff60003f04070 */
[----:B------:R-:W-:Y:S02]  /*9060*/  @!UPT UIADD3 URZ, UPT, UPT, URZ, URZ, URZ ;  /* 0x000000fffffff290 */ /* 0x000fe4000fffe0ff */
[----:B------:R-:W-:Y:S02]  /*9070*/  @!P0 IMAD.IADD R2, R2, 0x1, -R5 ;  /* 0x0000000102028824 */ /* 0x000fe400078e0a05 */
[----:B------:R-:W-:Y:S01]  /*9080*/  @!P0 VIADD R3, R3, 0x1 ;  /* 0x0000000103038836 */ /* 0x000fe20000000000 */
[----:B------:R-:W-:Y:S02]  /*9090*/  ISETP.NE.AND P0, PT, R99, RZ, PT ;  /* 0x000000ff6300720c */ /* 0x000fe40003f05270 */
[----:B------:R-:W-:Y:S02]  /*90a0*/  ISETP.GE.U32.AND P2, PT, R2, R5, PT ;  /* 0x000000050200720c */ /* 0x000fe40003f46070 */
[-C--:B------:R-:W-:Y:S04]  /*90b0*/  LOP3.LUT R2, R4, R99.reuse, RZ, 0x3c, !PT ;  /* 0x0000006304027212 */ /* 0x080fe800078e3cff */
[----:B------:R-:W-:Y:S01]  /*90c0*/  ISETP.GE.AND P1, PT, R2, RZ, PT ;  /* 0x000000ff0200720c */ /* 0x000fe20003f26270 */
[----:B---3--:R-:W-:Y:S06]  /*90d0*/  IMAD.MOV R2, RZ, RZ, -R7 ;  /* 0x000000ffff027224 */ /* 0x008fec00078e0a07 */
[----:B------:R-:W-:Y:S04]  /*90e0*/  @P2 VIADD R3, R3, 0x1 ;  /* 0x0000000103032836 */ /* 0x000fe80000000000 */
[----:B------:R-:W-:Y:S02]  /*90f0*/  IMAD.MOV.U32 R5, RZ, RZ, R3 ;  /* 0x000000ffff057224 */ /* 0x000fe400078e0003 */
[----:B------:R-:W-:Y:S02]  /*9100*/  IMAD R3, R2, R0, RZ ;  /* 0x0000000002037224 */ /* 0x000fe400078e02ff */
        /* <DEDUP_REMOVED lines=10> */
[----:B------:R-:W-:Y:S02]  /*91b0*/  @!P0 IMAD.IADD R2, R2, 0x1, -R0 ;  /* 0x0000000102028824 */ /* 0x000fe400078e0a00 */
[----:B------:R-:W-:Y:S01]  /*91c0*/  @!P0 VIADD R7, R7, 0x1 ;  /* 0x0000000107078836 */ /* 0x000fe20000000000 */
[----:B------:R-:W-:Y:S02]  /*91d0*/  ISETP.NE.AND P0, PT, R98, RZ, PT ;  /* 0x000000ff6200720c */ /* 0x000fe40003f05270 */
[----:B------:R-:W-:Y:S02]  /*91e0*/  ISETP.GE.U32.AND P1, PT, R2, R0, PT ;  /* 0x000000000200720c */ /* 0x000fe40003f26070 */
[----:B------:R-:W-:Y:S04]  /*91f0*/  LOP3.LUT R0, R5, R98, RZ, 0x3c, !PT ;  /* 0x0000006205007212 */ /* 0x000fe800078e3cff */
[----:B------:R-:W-:Y:S02]  /*9200*/  R2UR UR4, R0 ;  /* 0x00000000000472ca */ /* 0x000fe400000e0000 */
[----:B------:R-:W-:Y:S03]  /*9210*/  IADD3 R0, PT, PT, -R4, RZ, RZ ;  /* 0x000000ff04007210 */ /* 0x000fe60007ffe1ff */
[----:B------:R-:W-:Y:S02]  /*9220*/  VOTEU.ALL UP0, P0 ;  /* 0x0000000000ff7886 */ /* 0x000fe40000000000 */
[----:B------:R-:W-:Y:S02]  /*9230*/  @P1 VIADD R7, R7, 0x1 ;  /* 0x0000000107071836 */ /* 0x000fe40000000000 */
[----:B------:R-:W-:Y:S02]  /*9240*/  IMAD R91, R110, R0, R91 ;  /* 0x000000006e5b7224 */ /* 0x000fe400078e025b */
[----:B------:R-:W-:Y:S01]  /*9250*/  IMAD.MOV R0, RZ, RZ, -R5 ;  /* 0x000000ffff007224 */ /* 0x000fe200078e0a05 */
[----:B------:R-:W-:Y:S01]  /*9260*/  R2UR UR13, R7 ;  /* 0x00000000070d72ca */ /* 0x000fe200000e0000 */
[----:B------:R-:W-:Y:S01]  /*9270*/  UISETP.GE.AND UP1, UPT, UR4, URZ, UPT ;  /* 0x000000ff0400728c */ /* 0x000fe2000bf26270 */
[----:B------:R-:W-:Y:S02]  /*9280*/  R2UR UR4, R98 ;  /* 0x00000000620472ca */ /* 0x000fe400000e0000 */
[----:B------:R-:W-:Y:S02]  /*9290*/  R2UR UR9, R91 ;  /* 0x000000005b0972ca */ /* 0x000fe400000e0000 */
[----:B------:R-:W-:Y:S07]  /*92a0*/  R2UR UR6, R0 ;  /* 0x00000000000672ca */ /* 0x000fee00000e0000 */
[----:B------:R-:W-:Y:S02]  /*92b0*/  @!UP1 UIADD3 UR13, UPT, UPT, -UR13, URZ, URZ ;  /* 0x000000ff0d0d9290 */ /* 0x000fe4000fffe1ff */
[----:B------:R-:W-:Y:S02]  /*92c0*/  @!UP0 ULOP3.LUT UR13, URZ, UR4, URZ, 0x33, !UPT ;  /* 0x00000004ff0d8292 */ /* 0x000fe4000f8e33ff */
[----:B------:R-:W-:Y:S02]  /*92d0*/  UIADD3 UR14, UP0, UPT, UR46, 0x780, URZ ;  /* 0x000007802e0e7890 */ /* 0x000fe4000ff1e0ff */
[----:B------:R-:W-:Y:S02]  /*92e0*/  USHF.L.U32 UR9, UR9, 0x6, URZ ;  /* 0x0000000609097899 */ /* 0x000fe400080006ff */
[----:B------:R-:W-:Y:S01]  /*92f0*/  IMAD R2, RZ, RZ, -UR13 ;  /* 0x8000000dff027e24 */ /* 0x000fe2000f8e02ff */
[----:B------:R-:W-:Y:S02]  /*9300*/  UIMAD UR11, UR7, UR6, UR11 ;  /* 0x00000006070b72a4 */ /* 0x000fe4000f8e020b */
[----:B------:R-:W-:Y:S02]  /*9310*/  UIADD3.X UR15, UPT, UPT, URZ, UR47, URZ, UP0, !UPT ;  /* 0x0000002fff0f7290 */ /* 0x000fe400087fe4ff */
[----:B------:R-:W-:Y:S11]  /*9320*/  R2UR UR4, R2 ;  /* 0x00000000020472ca */ /* 0x000ff600000e0000 */
[----:B------:R-:W-:Y:S02]  /*9330*/  @!UPT UIADD3 URZ, UPT, UPT, URZ, URZ, URZ ;  /* 0x000000fffffff290 */ /* 0x000fe4000fffe0ff */
[----:B------:R-:W-:Y:S09]  /*9340*/  UIMAD UR12, UR5, UR4, UR12 ;  /* 0x00000004050c72a4 */ /* 0x000ff2000f8e020c */
[----:B------:R3:W-:Y:S01]  /*9350*/  UTMASTG.5D [UR8], [UR14] ;  /* 0x000000080e0073b5 */ /* 0x0007e20008020000 */
[----:B------:R0:W-:Y:S01]  /*9360*/  UTMACMDFLUSH ;  /* 0x00000000000079b7 */ /* 0x0001e20000000000 */
[----:B---3--:R-:W-:Y:S04]  /*9370*/  DEPBAR.LE SB0, 0x0 ;  /* 0x000080000000791a */ /* 0x008fe80000000000 */
.L_x_145:
[----:B------:R-:W-:Y:S05]  /*9380*/  BSYNC.RECONVERGENT B0 ;  /* 0x0000000000007941 */ /* 0x000fea0003800200 */
.L_x_144:
[----:B------:R-:W-:Y:S01]  /*9390*/  BAR.SYNC.DEFER_BLOCKING 0x1, 0x80 ;  /* 0x0042000000007b1d */ /* 0x000fe20000010000 */
[----:B------:R-:W-:Y:S01]  /*93a0*/  ISETP.NE.AND P1, PT, R112, RZ, PT ;  /* 0x000000ff7000720c */ /* 0x000fe20003f25270 */
[----:B------:R-:W-:Y:S01]  /*93b0*/  IMAD.IADD R91, R43, 0x1, R79 ;  /* 0x000000012b5b7824 */ /* 0x000fe200078e024f */
[----:B------:R-:W-:Y:S01]  /*93c0*/  ISETP.NE.AND P0, PT, R113, 0x2, PT ;  /* 0x000000027100780c */ /* 0x000fe20003f05270 */
[----:B------:R-:W-:Y:S01]  /*93d0*/  IMAD.IADD R97, R45, 0x1, R90 ;  /* 0x000000012d617824 */ /* 0x000fe200078e025a */
[----:B------:R-:W-:Y:S02]  /*93e0*/  LOP3.LUT R105, R105, 0x1, RZ, 0x3c, !PT ;  /* 0x0000000169697812 */ /* 0x000fe400078e3cff */
[----:B------:R-:W-:Y:S02]  /*93f0*/  SEL R3, RZ, 0x1, P0 ;  /* 0x00000001ff037807 */ /* 0x000fe40000000000 */
[----:B------:R-:W-:Y:S02]  /*9400*/  SEL R44, R113, RZ, P0 ;  /* 0x000000ff712c7207 */ /* 0x000fe40000000000 */
[----:B------:R-:W-:Y:S01]  /*9410*/  LOP3.LUT R106, R106, R3, RZ, 0x3c, !PT ;  /* 0x000000036a6a7212 */ /* 0x000fe200078e3cff */
[----:B------:R-:W-:Y:S02]  /*9420*/  UMOV UR45, UR44 ;  /* 0x0000002c002d7c82 */ /* 0x000fe40008000000 */
[----:B------:R-:W-:Y:S05]  /*9430*/  @P1 BRA `(.L_x_146) ;  /* 0xffffffe000401947 */ /* 0x000fea000383ffff */
[----:B------:R-:W-:Y:S05]  /*9440*/  EXIT ;  /* 0x000000000000794d */ /* 0x000fea0003800000 */
.L_x_25:
[----:B------:R-:W-:Y:S07]  /*9450*/  MOV R3, UR37 ;  /* 0x0000002500037c02 */ /* 0x000fee0008000f00 */
.L_x_147:
[----:B---3--:R3:W4:Y:S02]  /*9460*/  SYNCS.PHASECHK.TRANS64.TRYWAIT P0, [R3+URZ+0x1b0], R18 ;  /* 0x0001b012030075a7 */ /* 0x00872400080011ff */
[----:B----4-:R-:W-:Y:S05]  /*9470*/  @!P0 NANOSLEEP.SYNCS 0x989680 ;  /* 0x009896800000895d */ /* 0x010fea0003900000 */
[----:B------:R-:W4:Y:S02]  /*9480*/  @!P0 SYNCS.PHASECHK.TRANS64 P0, [R3+URZ+0x1b0], R18 ;  /* 0x0001b012030085a7 */ /* 0x000f2400080010ff */
[----:B----4-:R-:W-:Y:S05]  /*9490*/  @!P0 BRA `(.L_x_147) ;  /* 0xfffffffc00f08947 */ /* 0x010fea000383ffff */
[----:B------:R-:W-:Y:S05]  /*94a0*/  BRA `(.L_x_24) ;  /* 0xffffff8c00a47947 */ /* 0x000fea000383ffff */
.L_x_32:
[----:B------:R-:W-:Y:S07]  /*94b0*/  MOV R4, UR41 ;  /* 0x0000002900047c02 */ /* 0x000fee0008000f00 */
.L_x_148:
[----:B----4-:R4:W1:Y:S02]  /*94c0*/  SYNCS.PHASECHK.TRANS64.TRYWAIT P0, [R4+URZ+0x1b0], R7 ;  /* 0x0001b007040075a7 */ /* 0x01086400080011ff */
[----:B-1----:R-:W-:Y:S05]  /*94d0*/  @!P0 NANOSLEEP.SYNCS 0x989680 ;  /* 0x009896800000895d */ /* 0x002fea0003900000 */
[----:B------:R-:W1:Y:S02]  /*94e0*/  @!P0 SYNCS.PHASECHK.TRANS64 P0, [R4+URZ+0x1b0], R7 ;  /* 0x0001b007040085a7 */ /* 0x000e6400080010ff */
[----:B-1----:R-:W-:Y:S05]  /*94f0*/  @!P0 BRA `(.L_x_148) ;  /* 0xfffffffc00f08947 */ /* 0x002fea000383ffff */
[----:B------:R-:W-:Y:S05]  /*9500*/  BRA `(.L_x_31) ;  /* 0xffffff9400207947 */ /* 0x000fea000383ffff */
.L_x_37:
[----:B-1----:R-:W-:-:S07]  /*9510*/  MOV R2, UR45 ;  /* 0x0000002d00027c02 */ /* 0x002fce0008000f00 */
.L_x_149:
[----:B-1----:R1:W2:Y:S02]  /*9520*/  SYNCS.PHASECHK.TRANS64.TRYWAIT P0, [R2+URZ+0x380], R3 ;  /* 0x00038003020075a7 */ /* 0x0022a400080011ff */
[----:B--2---:R-:W-:Y:S05]  /*9530*/  @!P0 NANOSLEEP.SYNCS 0x989680 ;  /* 0x009896800000895d */ /* 0x004fea0003900000 */
[----:B------:R-:W2:Y:S02]  /*9540*/  @!P0 SYNCS.PHASECHK.TRANS64 P0, [R2+URZ+0x380], R3 ;  /* 0x00038003020085a7 */ /* 0x000ea400080010ff */
[----:B--2---:R-:W-:Y:S05]  /*9550*/  @!P0 BRA `(.L_x_149) ;  /* 0xfffffffc00f08947 */ /* 0x004fea000383ffff */
[----:B------:R-:W-:Y:S05]  /*9560*/  BRA `(.L_x_150) ;  /* 0xffffff98002c7947 */ /* 0x000fea000383ffff */
.L_x_41:
[----:B------:R-:W-:-:S07]  /*9570*/  MOV R0, UR4 ;  /* 0x0000000400007c02 */ /* 0x000fce0008000f00 */
.L_x_151:
[----:B-1----:R1:W2:Y:S02]  /*9580*/  SYNCS.PHASECHK.TRANS64.TRYWAIT P0, [R0+URZ], R3 ;  /* 0x00000003000075a7 */ /* 0x0022a400080011ff */
[----:B--2---:R-:W-:Y:S05]  /*9590*/  @!P0 NANOSLEEP.SYNCS 0x989680 ;  /* 0x009896800000895d */ /* 0x004fea0003900000 */
[----:B------:R-:W2:Y:S02]  /*95a0*/  @!P0 SYNCS.PHASECHK.TRANS64 P0, [R0+URZ], R3 ;  /* 0x00000003000085a7 */ /* 0x000ea400080010ff */
[----:B--2---:R-:W-:Y:S05]  /*95b0*/  @!P0 BRA `(.L_x_151) ;  /* 0xfffffffc00f08947 */ /* 0x004fea000383ffff */
[----:B------:R-:W-:Y:S05]  /*95c0*/  BRA `(.L_x_152) ;  /* 0xffffff9c007c7947 */ /* 0x000fea000383ffff */
.L_x_42:
[----:B------:R-:W-:-:S07]  /*95d0*/  MOV R0, UR4 ;  /* 0x0000000400007c02 */ /* 0x000fce0008000f00 */
.L_x_153:
[----:B-1----:R1:W2:Y:S02]  /*95e0*/  SYNCS.PHASECHK.TRANS64.TRYWAIT P0, [R0+URZ], R3 ;  /* 0x00000003000075a7 */ /* 0x0022a400080011ff */
[----:B--2---:R-:W-:Y:S05]  /*95f0*/  @!P0 NANOSLEEP.SYNCS 0x989680 ;  /* 0x009896800000895d */ /* 0x004fea0003900000 */
[----:B------:R-:W2:Y:S02]  /*9600*/  @!P0 SYNCS.PHASECHK.TRANS64 P0, [R0+URZ], R3 ;  /* 0x00000003000085a7 */ /* 0x000ea400080010ff */
[----:B--2---:R-:W-:Y:S05]  /*9610*/  @!P0 BRA `(.L_x_153) ;  /* 0xfffffffc00f08947 */ /* 0x004fea000383ffff */
[----:B------:R-:W-:Y:S05]  /*9620*/  BRA `(.L_x_154) ;  /* 0xffffff9c00887947 */ /* 0x000fea000383ffff */
.L_x_43:
[----:B------:R-:W-:-:S07]  /*9630*/  MOV R0, UR4 ;  /* 0x0000000400007c02 */ /* 0x000fce0008000f00 */
.L_x_155:
[----:B-1----:R1:W2:Y:S02]  /*9640*/  SYNCS.PHASECHK.TRANS64.TRYWAIT P0, [R0+URZ], R3 ;  /* 0x00000003000075a7 */ /* 0x0022a400080011ff */
[----:B--2---:R-:W-:Y:S05]  /*9650*/  @!P0 NANOSLEEP.SYNCS 0x989680 ;  /* 0x009896800000895d */ /* 0x004fea0003900000 */
[----:B------:R-:W2:Y:S02]  /*9660*/  @!P0 SYNCS.PHASECHK.TRANS64 P0, [R0+URZ], R3 ;  /* 0x00000003000085a7 */ /* 0x000ea400080010ff */
[----:B--2---:R-:W-:Y:S05]  /*9670*/  @!P0 BRA `(.L_x_155) ;  /* 0xfffffffc00f08947 */ /* 0x004fea000383ffff */
[----:B------:R-:W-:Y:S05]  /*9680*/  BRA `(.L_x_156) ;  /* 0xffffff9c00947947 */ /* 0x000fea000383ffff */
.L_x_44:
[----:B------:R-:W-:-:S07]  /*9690*/  MOV R0, UR4 ;  /* 0x0000000400007c02 */ /* 0x000fce0008000f00 */
.L_x_157:
[----:B-1----:R1:W2:Y:S02]  /*96a0*/  SYNCS.PHASECHK.TRANS64.TRYWAIT P0, [R0+URZ], R3 ;  /* 0x00000003000075a7 */ /* 0x0022a400080011ff */
[----:B--2---:R-:W-:Y:S05]  /*96b0*/  @!P0 NANOSLEEP.SYNCS 0x989680 ;  /* 0x009896800000895d */ /* 0x004fea0003900000 */
[----:B------:R-:W2:Y:S02]  /*96c0*/  @!P0 SYNCS.PHASECHK.TRANS64 P0, [R0+URZ], R3 ;  /* 0x00000003000085a7 */ /* 0x000ea400080010ff */
[----:B--2---:R-:W-:Y:S05]  /*96d0*/  @!P0 BRA `(.L_x_157) ;  /* 0xfffffffc00f08947 */ /* 0x004fea000383ffff */
[----:B------:R-:W-:Y:S05]  /*96e0*/  BRA `(.L_x_158) ;  /* 0xffffff9c00a07947 */ /* 0x000fea000383ffff */
.L_x_45:
[----:B------:R-:W-:-:S07]  /*96f0*/  MOV R0, UR4 ;  /* 0x0000000400007c02 */ /* 0x000fce0008000f00 */
.L_x_159:
[----:B-1----:R1:W2:Y:S02]  /*9700*/  SYNCS.PHASECHK.TRANS64.TRYWAIT P0, [R0+URZ], R3 ;  /* 0x00000003000075a7 */ /* 0x0022a400080011ff */
[----:B--2---:R-:W-:Y:S05]  /*9710*/  @!P0 NANOSLEEP.SYNCS 0x989680 ;  /* 0x009896800000895d */ /* 0x004fea0003900000 */
[----:B------:R-:W2:Y:S02]  /*9720*/  @!P0 SYNCS.PHASECHK.TRANS64 P0, [R0+URZ], R3 ;  /* 0x00000003000085a7 */ /* 0x000ea400080010ff */
[----:B--2---:R-:W-:Y:S05]  /*9730*/  @!P0 BRA `(.L_x_159) ;  /* 0xfffffffc00f08947 */ /* 0x004fea000383ffff */
[----:B------:R-:W-:Y:S05]  /*9740*/  BRA `(.L_x_160) ;  /* 0xffffff9c00ac7947 */ /* 0x000fea000383ffff */
.L_x_46:
[----:B------:R-:W-:-:S07]  /*9750*/  MOV R0, UR4 ;  /* 0x0000000400007c02 */ /* 0x000fce0008000f00 */
.L_x_161:
[----:B-1----:R1:W2:Y:S02]  /*9760*/  SYNCS.PHASECHK.TRANS64.TRYWAIT P0, [R0+URZ], R3 ;  /* 0x00000003000075a7 */ /* 0x0022a400080011ff */
[----:B--2---:R-:W-:Y:S05]  /*9770*/  @!P0 NANOSLEEP.SYNCS 0x989680 ;  /* 0x009896800000895d */ /* 0x004fea0003900000 */
[----:B------:R-:W2:Y:S02]  /*9780*/  @!P0 SYNCS.PHASECHK.TRANS64 P0, [R0+URZ], R3 ;  /* 0x00000003000085a7 */ /* 0x000ea400080010ff */
[----:B--2---:R-:W-:Y:S05]  /*9790*/  @!P0 BRA `(.L_x_161) ;  /* 0xfffffffc00f08947 */ /* 0x004fea000383ffff */
[----:B------:R-:W-:Y:S05]  /*97a0*/  BRA `(.L_x_162) ;  /* 0xffffff9c00b87947 */ /* 0x000fea000383ffff */
.L_x_47:
[----:B------:R-:W-:-:S07]  /*97b0*/  MOV R0, UR4 ;  /* 0x0000000400007c02 */ /* 0x000fce0008000f00 */
.L_x_163:
[----:B-1----:R1:W2:Y:S02]  /*97c0*/  SYNCS.PHASECHK.TRANS64.TRYWAIT P0, [R0+URZ], R3 ;  /* 0x00000003000075a7 */ /* 0x0022a400080011ff */
[----:B--2---:R-:W-:Y:S05]  /*97d0*/  @!P0 NANOSLEEP.SYNCS 0x989680 ;  /* 0x009896800000895d */ /* 0x004fea0003900000 */
[----:B------:R-:W2:Y:S02]  /*97e0*/  @!P0 SYNCS.PHASECHK.TRANS64 P0, [R0+URZ], R3 ;  /* 0x00000003000085a7 */ /* 0x000ea400080010ff */
[----:B--2---:R-:W-:Y:S05]  /*97f0*/  @!P0 BRA `(.L_x_163) ;  /* 0xfffffffc00f08947 */ /* 0x004fea000383ffff */
[----:B------:R-:W-:Y:S05]  /*9800*/  BRA `(.L_x_164) ;  /* 0xffffff9c00c47947 */ /* 0x000fea000383ffff */
.L_x_48:
[----:B------:R-:W-:-:S07]  /*9810*/  MOV R0, UR4 ;  /* 0x0000000400007c02 */ /* 0x000fce0008000f00 */
.L_x_165:
[----:B-1----:R1:W2:Y:S02]  /*9820*/  SYNCS.PHASECHK.TRANS64.TRYWAIT P0, [R0+URZ], R3 ;  /* 0x00000003000075a7 */ /* 0x0022a400080011ff */
[----:B--2---:R-:W-:Y:S05]  /*9830*/  @!P0 NANOSLEEP.SYNCS 0x989680 ;  /* 0x009896800000895d */ /* 0x004fea0003900000 */
[----:B------:R-:W2:Y:S02]  /*9840*/  @!P0 SYNCS.PHASECHK.TRANS64 P0, [R0+URZ], R3 ;  /* 0x00000003000085a7 */ /* 0x000ea400080010ff */
[----:B--2---:R-:W-:Y:S05]  /*9850*/  @!P0 BRA `(.L_x_165) ;  /* 0xfffffffc00f08947 */ /* 0x004fea000383ffff */
[----:B------:R-:W-:Y:S05]  /*9860*/  BRA `(.L_x_166) ;  /* 0xffffff9c00d07947 */ /* 0x000fea000383ffff */
.L_x_49:
[----:B------:R-:W-:-:S07]  /*9870*/  MOV R0, UR4 ;  /* 0x0000000400007c02 */ /* 0x000fce0008000f00 */
.L_x_167:
[----:B-1----:R1:W2:Y:S02]  /*9880*/  SYNCS.PHASECHK.TRANS64.TRYWAIT P0, [R0+URZ], R3 ;  /* 0x00000003000075a7 */ /* 0x0022a400080011ff */
[----:B--2---:R-:W-:Y:S05]  /*9890*/  @!P0 NANOSLEEP.SYNCS 0x989680 ;  /* 0x009896800000895d */ /* 0x004fea0003900000 */
[----:B------:R-:W2:Y:S02]  /*98a0*/  @!P0 SYNCS.PHASECHK.TRANS64 P0, [R0+URZ], R3 ;  /* 0x00000003000085a7 */ /* 0x000ea400080010ff */
[----:B--2---:R-:W-:Y:S05]  /*98b0*/  @!P0 BRA `(.L_x_167) ;  /* 0xfffffffc00f08947 */ /* 0x004fea000383ffff */
[----:B------:R-:W-:Y:S05]  /*98c0*/  BRA `(.L_x_168) ;  /* 0xffffff9c00dc7947 */ /* 0x000fea000383ffff */
.L_x_50:
[----:B------:R-:W-:-:S07]  /*98d0*/  MOV R0, UR4 ;  /* 0x0000000400007c02 */ /* 0x000fce0008000f00 */
.L_x_169:
[----:B-1----:R1:W2:Y:S02]  /*98e0*/  SYNCS.PHASECHK.TRANS64.TRYWAIT P0, [R0+URZ], R3 ;  /* 0x00000003000075a7 */ /* 0x0022a400080011ff */
[----:B--2---:R-:W-:Y:S05]  /*98f0*/  @!P0 NANOSLEEP.SYNCS 0x989680 ;  /* 0x009896800000895d */ /* 0x004fea0003900000 */
[----:B------:R-:W2:Y:S02]  /*9900*/  @!P0 SYNCS.PHASECHK.TRANS64 P0, [R0+URZ], R3 ;  /* 0x00000003000085a7 */ /* 0x000ea400080010ff */
[----:B--2---:R-:W-:Y:S05]  /*9910*/  @!P0 BRA `(.L_x_169) ;  /* 0xfffffffc00f08947 */ /* 0x004fea000383ffff */
[----:B------:R-:W-:Y:S05]  /*9920*/  BRA `(.L_x_170) ;  /* 0xffffff9c00e87947 */ /* 0x000fea000383ffff */
.L_x_51:
[----:B------:R-:W-:-:S07]  /*9930*/  MOV R0, UR4 ;  /* 0x0000000400007c02 */ /* 0x000fce0008000f00 */
.L_x_171:
[----:B-1----:R1:W2:Y:S02]  /*9940*/  SYNCS.PHASECHK.TRANS64.TRYWAIT P0, [R0+URZ], R3 ;  /* 0x00000003000075a7 */ /* 0x0022a400080011ff */
[----:B--2---:R-:W-:Y:S05]  /*9950*/  @!P0 NANOSLEEP.SYNCS 0x989680 ;  /* 0x009896800000895d */ /* 0x004fea0003900000 */
[----:B------:R-:W2:Y:S02]  /*9960*/  @!P0 SYNCS.PHASECHK.TRANS64 P0, [R0+URZ], R3 ;  /* 0x00000003000085a7 */ /* 0x000ea400080010ff */
[----:B--2---:R-:W-:Y:S05]  /*9970*/  @!P0 BRA `(.L_x_171) ;  /* 0xfffffffc00f08947 */ /* 0x004fea000383ffff */
[----:B------:R-:W-:Y:S05]  /*9980*/  BRA `(.L_x_172) ;  /* 0xffffff9c00f47947 */ /* 0x000fea000383ffff */
.L_x_52:
[----:B------:R-:W-:-:S07]  /*9990*/  MOV R0, UR4 ;  /* 0x0000000400007c02 */ /* 0x000fce0008000f00 */
.L_x_173:
[----:B-1----:R1:W2:Y:S02]  /*99a0*/  SYNCS.PHASECHK.TRANS64.TRYWAIT P0, [R0+URZ], R3 ;  /* 0x00000003000075a7 */ /* 0x0022a400080011ff */
[----:B--2---:R-:W-:Y:S05]  /*99b0*/  @!P0 NANOSLEEP.SYNCS 0x989680 ;  /* 0x009896800000895d */ /* 0x004fea0003900000 */
[----:B------:R-:W2:Y:S02]  /*99c0*/  @!P0 SYNCS.PHASECHK.TRANS64 P0, [R0+URZ], R3 ;  /* 0x00000003000085a7 */ /* 0x000ea400080010ff */
[----:B--2---:R-:W-:Y:S05]  /*99d0*/  @!P0 BRA `(.L_x_173) ;  /* 0xfffffffc00f08947 */ /* 0x004fea000383ffff */
[----:B------:R-:W-:Y:S05]  /*99e0*/  BRA `(.L_x_174) ;  /* 0xffffffa000007947 */ /* 0x000fea000383ffff */
.L_x_53:
[----:B------:R-:W-:-:S07]  /*99f0*/  MOV R0, UR4 ;  /* 0x0000000400007c02 */ /* 0x000fce0008000f00 */
.L_x_175:
[----:B-1----:R1:W2:Y:S02]  /*9a00*/  SYNCS.PHASECHK.TRANS64.TRYWAIT P0, [R0+URZ], R3 ;  /* 0x00000003000075a7 */ /* 0x0022a400080011ff */
[----:B--2---:R-:W-:Y:S05]  /*9a10*/  @!P0 NANOSLEEP.SYNCS 0x989680 ;  /* 0x009896800000895d */ /* 0x004fea0003900000 */
[----:B------:R-:W2:Y:S02]  /*9a20*/  @!P0 SYNCS.PHASECHK.TRANS64 P0, [R0+URZ], R3 ;  /* 0x00000003000085a7 */ /* 0x000ea400080010ff */
[----:B--2---:R-:W-:Y:S05]  /*9a30*/  @!P0 BRA `(.L_x_175) ;  /* 0xfffffffc00f08947 */ /* 0x004fea000383ffff */
[----:B------:R-:W-:Y:S05]  /*9a40*/  BRA `(.L_x_176) ;  /* 0xffffffa0000c7947 */ /* 0x000fea000383ffff */
.L_x_54:
[----:B------:R-:W-:-:S07]  /*9a50*/  MOV R0, UR4 ;  /* 0x0000000400007c02 */ /* 0x000fce0008000f00 */
.L_x_177:
[----:B-1----:R1:W2:Y:S02]  /*9a60*/  SYNCS.PHASECHK.TRANS64.TRYWAIT P0, [R0+URZ], R3 ;  /* 0x00000003000075a7 */ /* 0x0022a400080011ff */
[----:B--2---:R-:W-:Y:S05]  /*9a70*/  @!P0 NANOSLEEP.SYNCS 0x989680 ;  /* 0x009896800000895d */ /* 0x004fea0003900000 */
[----:B------:R-:W2:Y:S02]  /*9a80*/  @!P0 SYNCS.PHASECHK.TRANS64 P0, [R0+URZ], R3 ;  /* 0x00000003000085a7 */ /* 0x000ea400080010ff */
[----:B--2---:R-:W-:Y:S05]  /*9a90*/  @!P0 BRA `(.L_x_177) ;  /* 0xfffffffc00f08947 */ /* 0x004fea000383ffff */
[----:B------:R-:W-:Y:S05]  /*9aa0*/  BRA `(.L_x_178) ;  /* 0xffffffa000187947 */ /* 0x000fea000383ffff */
.L_x_55:
[----:B------:R-:W-:-:S07]  /*9ab0*/  MOV R0, UR4 ;  /* 0x0000000400007c02 */ /* 0x000fce0008000f00 */
.L_x_179:
[----:B-1----:R1:W2:Y:S02]  /*9ac0*/  SYNCS.PHASECHK.TRANS64.TRYWAIT P0, [R0+URZ], R3 ;  /* 0x00000003000075a7 */ /* 0x0022a400080011ff */
[----:B--2---:R-:W-:Y:S05]  /*9ad0*/  @!P0 NANOSLEEP.SYNCS 0x989680 ;  /* 0x009896800000895d */ /* 0x004fea0003900000 */
[----:B------:R-:W2:Y:S02]  /*9ae0*/  @!P0 SYNCS.PHASECHK.TRANS64 P0, [R0+URZ], R3 ;  /* 0x00000003000085a7 */ /* 0x000ea400080010ff */
[----:B--2---:R-:W-:Y:S05]  /*9af0*/  @!P0 BRA `(.L_x_179) ;  /* 0xfffffffc00f08947 */ /* 0x004fea000383ffff */
[----:B------:R-:W-:Y:S05]  /*9b00*/  BRA `(.L_x_180) ;  /* 0xffffffa000247947 */ /* 0x000fea000383ffff */
.L_x_56:
[----:B------:R-:W-:-:S07]  /*9b10*/  MOV R0, UR4 ;  /* 0x0000000400007c02 */ /* 0x000fce0008000f00 */
.L_x_181:
[----:B-1----:R1:W2:Y:S02]  /*9b20*/  SYNCS.PHASECHK.TRANS64.TRYWAIT P0, [R0+URZ], R3 ;  /* 0x00000003000075a7 */ /* 0x0022a400080011ff */
[----:B--2---:R-:W-:Y:S05]  /*9b30*/  @!P0 NANOSLEEP.SYNCS 0x989680 ;  /* 0x009896800000895d */ /* 0x004fea0003900000 */
[----:B------:R-:W2:Y:S02]  /*9b40*/  @!P0 SYNCS.PHASECHK.TRANS64 P0, [R0+URZ], R3 ;  /* 0x00000003000085a7 */ /* 0x000ea400080010ff */
[----:B--2---:R-:W-:Y:S05]  /*9b50*/  @!P0 BRA `(.L_x_181) ;  /* 0xfffffffc00f08947 */ /* 0x004fea000383ffff */
[----:B------:R-:W-:Y:S05]  /*9b60*/  BRA `(.L_x_182) ;  /* 0xffffffa000307947 */ /* 0x000fea000383ffff */
.L_x_57:
[----:B------:R-:W-:-:S07]  /*9b70*/  MOV R0, UR4 ;  /* 0x0000000400007c02 */ /* 0x000fce0008000f00 */
.L_x_183:
[----:B-1----:R1:W2:Y:S02]  /*9b80*/  SYNCS.PHASECHK.TRANS64.TRYWAIT P0, [R0+URZ], R3 ;  /* 0x00000003000075a7 */ /* 0x0022a400080011ff */
[----:B--2---:R-:W-:Y:S05]  /*9b90*/  @!P0 NANOSLEEP.SYNCS 0x989680 ;  /* 0x009896800000895d */ /* 0x004fea0003900000 */
[----:B------:R-:W2:Y:S02]  /*9ba0*/  @!P0 SYNCS.PHASECHK.TRANS64 P0, [R0+URZ], R3 ;  /* 0x00000003000085a7 */ /* 0x000ea400080010ff */
[----:B--2---:R-:W-:Y:S05]  /*9bb0*/  @!P0 BRA `(.L_x_183) ;  /* 0xfffffffc00f08947 */ /* 0x004fea000383ffff */
[----:B------:R-:W-:Y:S05]  /*9bc0*/  BRA `(.L_x_184) ;  /* 0xffffffa0003c7947 */ /* 0x000fea000383ffff */
.L_x_58:
[----:B------:R-:W-:-:S07]  /*9bd0*/  MOV R0, UR4 ;  /* 0x0000000400007c02 */ /* 0x000fce0008000f00 */
.L_x_185:
[----:B-1----:R1:W2:Y:S02]  /*9be0*/  SYNCS.PHASECHK.TRANS64.TRYWAIT P0, [R0+URZ], R3 ;  /* 0x00000003000075a7 */ /* 0x0022a400080011ff */
[----:B--2---:R-:W-:Y:S05]  /*9bf0*/  @!P0 NANOSLEEP.SYNCS 0x989680 ;  /* 0x009896800000895d */ /* 0x004fea0003900000 */
[----:B------:R-:W2:Y:S02]  /*9c00*/  @!P0 SYNCS.PHASECHK.TRANS64 P0, [R0+URZ], R3 ;  /* 0x00000003000085a7 */ /* 0x000ea400080010ff */
[----:B--2---:R-:W-:Y:S05]  /*9c10*/  @!P0 BRA `(.L_x_185) ;  /* 0xfffffffc00f08947 */ /* 0x004fea000383ffff */
[----:B------:R-:W-:Y:S05]  /*9c20*/  BRA `(.L_x_186) ;  /* 0xffffffa000487947 */ /* 0x000fea000383ffff */
.L_x_59:
[----:B------:R-:W-:-:S07]  /*9c30*/  MOV R0, UR4 ;  /* 0x0000000400007c02 */ /* 0x000fce0008000f00 */
.L_x_187:
[----:B-1----:R1:W2:Y:S02]  /*9c40*/  SYNCS.PHASECHK.TRANS64.TRYWAIT P0, [R0+URZ], R3 ;  /* 0x00000003000075a7 */ /* 0x0022a400080011ff */
[----:B--2---:R-:W-:Y:S05]  /*9c50*/  @!P0 NANOSLEEP.SYNCS 0x989680 ;  /* 0x009896800000895d */ /* 0x004fea0003900000 */
[----:B------:R-:W2:Y:S02]  /*9c60*/  @!P0 SYNCS.PHASECHK.TRANS64 P0, [R0+URZ], R3 ;  /* 0x00000003000085a7 */ /* 0x000ea400080010ff */
[----:B--2---:R-:W-:Y:S05]  /*9c70*/  @!P0 BRA `(.L_x_187) ;  /* 0xfffffffc00f08947 */ /* 0x004fea000383ffff */
[----:B------:R-:W-:Y:S05]  /*9c80*/  BRA `(.L_x_188) ;  /* 0xffffffa000547947 */ /* 0x000fea000383ffff */
.L_x_60:
[----:B------:R-:W-:-:S07]  /*9c90*/  MOV R0, UR4 ;  /* 0x0000000400007c02 */ /* 0x000fce0008000f00 */
.L_x_189:
[----:B-1----:R1:W2:Y:S02]  /*9ca0*/  SYNCS.PHASECHK.TRANS64.TRYWAIT P0, [R0+URZ], R3 ;  /* 0x00000003000075a7 */ /* 0x0022a400080011ff */
[----:B--2---:R-:W-:Y:S05]  /*9cb0*/  @!P0 NANOSLEEP.SYNCS 0x989680 ;  /* 0x009896800000895d */ /* 0x004fea0003900000 */
[----:B------:R-:W2:Y:S02]  /*9cc0*/  @!P0 SYNCS.PHASECHK.TRANS64 P0, [R0+URZ], R3 ;  /* 0x00000003000085a7 */ /* 0x000ea400080010ff */
[----:B--2---:R-:W-:Y:S05]  /*9cd0*/  @!P0 BRA `(.L_x_189) ;  /* 0xfffffffc00f08947 */ /* 0x004fea000383ffff */
[----:B------:R-:W-:Y:S05]  /*9ce0*/  BRA `(.L_x_190) ;  /* 0xffffffa000607947 */ /* 0x000fea000383ffff */
.L_x_61:
[----:B------:R-:W-:-:S07]  /*9cf0*/  MOV R0, UR4 ;  /* 0x0000000400007c02 */ /* 0x000fce0008000f00 */
.L_x_191:
[----:B-1----:R1:W2:Y:S02]  /*9d00*/  SYNCS.PHASECHK.TRANS64.TRYWAIT P0, [R0+URZ], R3 ;  /* 0x00000003000075a7 */ /* 0x0022a400080011ff */
[----:B--2---:R-:W-:Y:S05]  /*9d10*/  @!P0 NANOSLEEP.SYNCS 0x989680 ;  /* 0x009896800000895d */ /* 0x004fea0003900000 */
[----:B------:R-:W2:Y:S02]  /*9d20*/  @!P0 SYNCS.PHASECHK.TRANS64 P0, [R0+URZ], R3 ;  /* 0x00000003000085a7 */ /* 0x000ea400080010ff */
[----:B--2---:R-:W-:Y:S05]  /*9d30*/  @!P0 BRA `(.L_x_191) ;  /* 0xfffffffc00f08947 */ /* 0x004fea000383ffff */
[----:B------:R-:W-:Y:S05]  /*9d40*/  BRA `(.L_x_192) ;  /* 0xffffffa0006c7947 */ /* 0x000fea000383ffff */
.L_x_62:
[----:B------:R-:W-:-:S07]  /*9d50*/  MOV R0, UR4 ;  /* 0x0000000400007c02 */ /* 0x000fce0008000f00 */
.L_x_193:
[----:B-1----:R1:W2:Y:S02]  /*9d60*/  SYNCS.PHASECHK.TRANS64.TRYWAIT P0, [R0+URZ], R3 ;  /* 0x00000003000075a7 */ /* 0x0022a400080011ff */
[----:B--2---:R-:W-:Y:S05]  /*9d70*/  @!P0 NANOSLEEP.SYNCS 0x989680 ;  /* 0x009896800000895d */ /* 0x004fea0003900000 */
[----:B------:R-:W2:Y:S02]  /*9d80*/  @!P0 SYNCS.PHASECHK.TRANS64 P0, [R0+URZ], R3 ;  /* 0x00000003000085a7 */ /* 0x000ea400080010ff */
[----:B--2---:R-:W-:Y:S05]  /*9d90*/  @!P0 BRA `(.L_x_193) ;  /* 0xfffffffc00f08947 */ /* 0x004fea000383ffff */
[----:B------:R-:W-:Y:S05]  /*9da0*/  BRA `(.L_x_194) ;  /* 0xffffffa000787947 */ /* 0x000fea000383ffff */
.L_x_63:
[----:B------:R-:W-:-:S07]  /*9db0*/  MOV R0, UR4 ;  /* 0x0000000400007c02 */ /* 0x000fce0008000f00 */
.L_x_195:
[----:B-1----:R1:W2:Y:S02]  /*9dc0*/  SYNCS.PHASECHK.TRANS64.TRYWAIT P0, [R0+URZ], R3 ;  /* 0x00000003000075a7 */ /* 0x0022a400080011ff */
[----:B--2---:R-:W-:Y:S05]  /*9dd0*/  @!P0 NANOSLEEP.SYNCS 0x989680 ;  /* 0x009896800000895d */ /* 0x004fea0003900000 */
[----:B------:R-:W2:Y:S02]  /*9de0*/  @!P0 SYNCS.PHASECHK.TRANS64 P0, [R0+URZ], R3 ;  /* 0x00000003000085a7 */ /* 0x000ea400080010ff */
[----:B--2---:R-:W-:Y:S05]  /*9df0*/  @!P0 BRA `(.L_x_195) ;  /* 0xfffffffc00f08947 */ /* 0x004fea000383ffff */
[----:B------:R-:W-:Y:S05]  /*9e00*/  BRA `(.L_x_196) ;  /* 0xffffffa000847947 */ /* 0x000fea000383ffff */
.L_x_64:
[----:B------:R-:W-:-:S07]  /*9e10*/  MOV R0, UR4 ;  /* 0x0000000400007c02 */ /* 0x000fce0008000f00 */
.L_x_197:
[----:B-1----:R1:W2:Y:S02]  /*9e20*/  SYNCS.PHASECHK.TRANS64.TRYWAIT P0, [R0+URZ], R3 ;  /* 0x00000003000075a7 */ /* 0x0022a400080011ff */
[----:B--2---:R-:W-:Y:S05]  /*9e30*/  @!P0 NANOSLEEP.SYNCS 0x989680 ;  /* 0x009896800000895d */ /* 0x004fea0003900000 */
[----:B------:R-:W2:Y:S02]  /*9e40*/  @!P0 SYNCS.PHASECHK.TRANS64 P0, [R0+URZ], R3 ;  /* 0x00000003000085a7 */ /* 0x000ea400080010ff */
[----:B--2---:R-:W-:Y:S05]  /*9e50*/  @!P0 BRA `(.L_x_197) ;  /* 0xfffffffc00f08947 */ /* 0x004fea000383ffff */
[----:B------:R-:W-:Y:S05]  /*9e60*/  BRA `(.L_x_198) ;  /* 0xffffffa000907947 */ /* 0x000fea000383ffff */
.L_x_65:
[----:B------:R-:W-:-:S07]  /*9e70*/  MOV R0, UR4 ;  /* 0x0000000400007c02 */ /* 0x000fce0008000f00 */
.L_x_199:
[----:B-1----:R1:W2:Y:S02]  /*9e80*/  SYNCS.PHASECHK.TRANS64.TRYWAIT P0, [R0+URZ], R3 ;  /* 0x00000003000075a7 */ /* 0x0022a400080011ff */
[----:B--2---:R-:W-:Y:S05]  /*9e90*/  @!P0 NANOSLEEP.SYNCS 0x989680 ;  /* 0x009896800000895d */ /* 0x004fea0003900000 */
[----:B------:R-:W2:Y:S02]  /*9ea0*/  @!P0 SYNCS.PHASECHK.TRANS64 P0, [R0+URZ], R3 ;  /* 0x00000003000085a7 */ /* 0x000ea400080010ff */
[----:B--2---:R-:W-:Y:S05]  /*9eb0*/  @!P0 BRA `(.L_x_199) ;  /* 0xfffffffc00f08947 */ /* 0x004fea000383ffff */
[----:B------:R-:W-:Y:S05]  /*9ec0*/  BRA `(.L_x_200) ;  /* 0xffffffa0009c7947 */ /* 0x000fea000383ffff */
.L_x_66:
[----:B------:R-:W-:-:S07]  /*9ed0*/  MOV R0, UR4 ;  /* 0x0000000400007c02 */ /* 0x000fce0008000f00 */
.L_x_201:
[----:B-1----:R1:W2:Y:S02]  /*9ee0*/  SYNCS.PHASECHK.TRANS64.TRYWAIT P0, [R0+URZ], R3 ;  /* 0x00000003000075a7 */ /* 0x0022a400080011ff */
[----:B--2---:R-:W-:Y:S05]  /*9ef0*/  @!P0 NANOSLEEP.SYNCS 0x989680 ;  /* 0x009896800000895d */ /* 0x004fea0003900000 */
[----:B------:R-:W2:Y:S02]  /*9f00*/  @!P0 SYNCS.PHASECHK.TRANS64 P0, [R0+URZ], R3 ;  /* 0x00000003000085a7 */ /* 0x000ea400080010ff */
[----:B--2---:R-:W-:Y:S05]  /*9f10*/  @!P0 BRA `(.L_x_201) ;  /* 0xfffffffc00f08947 */ /* 0x004fea000383ffff */
[----:B------:R-:W-:Y:S05]  /*9f20*/  BRA `(.L_x_202) ;  /* 0xffffffa000a87947 */ /* 0x000fea000383ffff */
.L_x_67:
[----:B------:R-:W-:-:S07]  /*9f30*/  MOV R0, UR4 ;  /* 0x0000000400007c02 */ /* 0x000fce0008000f00 */
.L_x_203:
[----:B-1----:R1:W2:Y:S02]  /*9f40*/  SYNCS.PHASECHK.TRANS64.TRYWAIT P0, [R0+URZ], R3 ;  /* 0x00000003000075a7 */ /* 0x0022a400080011ff */
[----:B--2---:R-:W-:Y:S05]  /*9f50*/  @!P0 NANOSLEEP.SYNCS 0x989680 ;  /* 0x009896800000895d */ /* 0x004fea0003900000 */
[----:B------:R-:W2:Y:S02]  /*9f60*/  @!P0 SYNCS.PHASECHK.TRANS64 P0, [R0+URZ], R3 ;  /* 0x00000003000085a7 */ /* 0x000ea400080010ff */
[----:B--2---:R-:W-:Y:S05]  /*9f70*/  @!P0 BRA `(.L_x_203) ;  /* 0xfffffffc00f08947 */ /* 0x004fea000383ffff */
[----:B------:R-:W-:Y:S05]  /*9f80*/  BRA `(.L_x_204) ;  /* 0xffffffa000b47947 */ /* 0x000fea000383ffff */
.L_x_68:
[----:B------:R-:W-:-:S07]  /*9f90*/  MOV R0, UR4 ;  /* 0x0000000400007c02 */ /* 0x000fce0008000f00 */
.L_x_205:
[----:B-1----:R1:W2:Y:S02]  /*9fa0*/  SYNCS.PHASECHK.TRANS64.TRYWAIT P0, [R0+URZ], R3 ;  /* 0x00000003000075a7 */ /* 0x0022a400080011ff */
[----:B--2---:R-:W-:Y:S05]  /*9fb0*/  @!P0 NANOSLEEP.SYNCS 0x989680 ;  /* 0x009896800000895d */ /* 0x004fea0003900000 */
[----:B------:R-:W2:Y:S02]  /*9fc0*/  @!P0 SYNCS.PHASECHK.TRANS64 P0, [R0+URZ], R3 ;  /* 0x00000003000085a7 */ /* 0x000ea400080010ff */
[----:B--2---:R-:W-:Y:S05]  /*9fd0*/  @!P0 BRA `(.L_x_205) ;  /* 0xfffffffc00f08947 */ /* 0x004fea000383ffff */
[----:B------:R-:W-:Y:S05]  /*9fe0*/  BRA `(.L_x_206) ;  /* 0xffffffa000c07947 */ /* 0x000fea000383ffff */
.L_x_69:
[----:B------:R-:W-:-:S07]  /*9ff0*/  MOV R0, UR4 ;  /* 0x0000000400007c02 */ /* 0x000fce0008000f00 */
.L_x_207:
[----:B-1----:R1:W2:Y:S02]  /*a000*/  SYNCS.PHASECHK.TRANS64.TRYWAIT P0, [R0+URZ], R3 ;  /* 0x00000003000075a7 */ /* 0x0022a400080011ff */
[----:B--2---:R-:W-:Y:S05]  /*a010*/  @!P0 NANOSLEEP.SYNCS 0x989680 ;  /* 0x009896800000895d */ /* 0x004fea0003900000 */
[----:B------:R-:W2:Y:S02]  /*a020*/  @!P0 SYNCS.PHASECHK.TRANS64 P0, [R0+URZ], R3 ;  /* 0x00000003000085a7 */ /* 0x000ea400080010ff */
[----:B--2---:R-:W-:Y:S05]  /*a030*/  @!P0 BRA `(.L_x_207) ;  /* 0xfffffffc00f08947 */ /* 0x004fea000383ffff */
[----:B------:R-:W-:Y:S05]  /*a040*/  BRA `(.L_x_208) ;  /* 0xffffffa000cc7947 */ /* 0x000fea000383ffff */
.L_x_70:
[----:B------:R-:W-:-:S07]  /*a050*/  MOV R0, UR4 ;  /* 0x0000000400007c02 */ /* 0x000fce0008000f00 */
.L_x_209:
[----:B-1----:R1:W2:Y:S02]  /*a060*/  SYNCS.PHASECHK.TRANS64.TRYWAIT P0, [R0+URZ], R3 ;  /* 0x00000003000075a7 */ /* 0x0022a400080011ff */
[----:B--2---:R-:W-:Y:S05]  /*a070*/  @!P0 NANOSLEEP.SYNCS 0x989680 ;  /* 0x009896800000895d */ /* 0x004fea0003900000 */
[----:B------:R-:W2:Y:S02]  /*a080*/  @!P0 SYNCS.PHASECHK.TRANS64 P0, [R0+URZ], R3 ;  /* 0x00000003000085a7 */ /* 0x000ea400080010ff */
[----:B--2---:R-:W-:Y:S05]  /*a090*/  @!P0 BRA `(.L_x_209) ;  /* 0xfffffffc00f08947 */ /* 0x004fea000383ffff */
[----:B------:R-:W-:Y:S05]  /*a0a0*/  BRA `(.L_x_210) ;  /* 0xffffffa000d87947 */ /* 0x000fea000383ffff */
.L_x_71:
[----:B------:R-:W-:-:S07]  /*a0b0*/  MOV R0, UR4 ;  /* 0x0000000400007c02 */ /* 0x000fce0008000f00 */
.L_x_211:
[----:B-1----:R1:W2:Y:S02]  /*a0c0*/  SYNCS.PHASECHK.TRANS64.TRYWAIT P0, [R0+URZ], R3 ;  /* 0x00000003000075a7 */ /* 0x0022a400080011ff */
[----:B--2---:R-:W-:Y:S05]  /*a0d0*/  @!P0 NANOSLEEP.SYNCS 0x989680 ;  /* 0x009896800000895d */ /* 0x004fea0003900000 */
[----:B------:R-:W2:Y:S02]  /*a0e0*/  @!P0 SYNCS.PHASECHK.TRANS64 P0, [R0+URZ], R3 ;  /* 0x00000003000085a7 */ /* 0x000ea400080010ff */
[----:B--2---:R-:W-:Y:S05]  /*a0f0*/  @!P0 BRA `(.L_x_211) ;  /* 0xfffffffc00f08947 */ /* 0x004fea000383ffff */
[----:B------:R-:W-:Y:S05]  /*a100*/  BRA `(.L_x_212) ;  /* 0xffffffa000e47947 */ /* 0x000fea000383ffff */
.L_x_72:
[----:B------:R-:W-:-:S07]  /*a110*/  MOV R0, UR4 ;  /* 0x0000000400007c02 */ /* 0x000fce0008000f00 */
.L_x_213:
[----:B-1----:R1:W2:Y:S02]  /*a120*/  SYNCS.PHASECHK.TRANS64.TRYWAIT P0, [R0+URZ], R3 ;  /* 0x00000003000075a7 */ /* 0x0022a400080011ff */
[----:B--2---:R-:W-:Y:S05]  /*a130*/  @!P0 NANOSLEEP.SYNCS 0x989680 ;  /* 0x009896800000895d */ /* 0x004fea0003900000 */
[----:B------:R-:W2:Y:S02]  /*a140*/  @!P0 SYNCS.PHASECHK.TRANS64 P0, [R0+URZ], R3 ;  /* 0x00000003000085a7 */ /* 0x000ea400080010ff */
[----:B--2---:R-:W-:Y:S05]  /*a150*/  @!P0 BRA `(.L_x_213) ;  /* 0xfffffffc00f08947 */ /* 0x004fea000383ffff */
[----:B------:R-:W-:Y:S05]  /*a160*/  BRA `(.L_x_214) ;  /* 0xffffffa000f07947 */ /* 0x000fea000383ffff */
.L_x_73:
[----:B------:R-:W-:-:S07]  /*a170*/  MOV R0, UR4 ;  /* 0x0000000400007c02 */ /* 0x000fce0008000f00 */
.L_x_215:
[----:B-1----:R1:W2:Y:S02]  /*a180*/  SYNCS.PHASECHK.TRANS64.TRYWAIT P0, [R0+URZ], R3 ;  /* 0x00000003000075a7 */ /* 0x0022a400080011ff */
[----:B--2---:R-:W-:Y:S05]  /*a190*/  @!P0 NANOSLEEP.SYNCS 0x989680 ;  /* 0x009896800000895d */ /* 0x004fea0003900000 */
[----:B------:R-:W2:Y:S02]  /*a1a0*/  @!P0 SYNCS.PHASECHK.TRANS64 P0, [R0+URZ], R3 ;  /* 0x00000003000085a7 */ /* 0x000ea400080010ff */
[----:B--2---:R-:W-:Y:S05]  /*a1b0*/  @!P0 BRA `(.L_x_215) ;  /* 0xfffffffc00f08947 */ /* 0x004fea000383ffff */
[----:B------:R-:W-:Y:S05]  /*a1c0*/  BRA `(.L_x_216) ;  /* 0xffffffa000fc7947 */ /* 0x000fea000383ffff */
.L_x_74:
[----:B------:R-:W-:-:S07]  /*a1d0*/  MOV R0, UR4 ;  /* 0x0000000400007c02 */ /* 0x000fce0008000f00 */
.L_x_217:
[----:B-1----:R1:W2:Y:S02]  /*a1e0*/  SYNCS.PHASECHK.TRANS64.TRYWAIT P0, [R0+URZ], R3 ;  /* 0x00000003000075a7 */ /* 0x0022a400080011ff */
[----:B--2---:R-:W-:Y:S05]  /*a1f0*/  @!P0 NANOSLEEP.SYNCS 0x989680 ;  /* 0x009896800000895d */ /* 0x004fea0003900000 */
[----:B------:R-:W2:Y:S02]  /*a200*/  @!P0 SYNCS.PHASECHK.TRANS64 P0, [R0+URZ], R3 ;  /* 0x00000003000085a7 */ /* 0x000ea400080010ff */
[----:B--2---:R-:W-:Y:S05]  /*a210*/  @!P0 BRA `(.L_x_217) ;  /* 0xfffffffc00f08947 */ /* 0x004fea000383ffff */
[----:B------:R-:W-:Y:S05]  /*a220*/  BRA `(.L_x_218) ;  /* 0xffffffa400087947 */ /* 0x000fea000383ffff */
.L_x_75:
[----:B------:R-:W-:-:S07]  /*a230*/  MOV R0, UR4 ;  /* 0x0000000400007c02 */ /* 0x000fce0008000f00 */
.L_x_219:
[----:B-1----:R1:W2:Y:S02]  /*a240*/  SYNCS.PHASECHK.TRANS64.TRYWAIT P0, [R0+URZ], R3 ;  /* 0x00000003000075a7 */ /* 0x0022a400080011ff */
[----:B--2---:R-:W-:Y:S05]  /*a250*/  @!P0 NANOSLEEP.SYNCS 0x989680 ;  /* 0x009896800000895d */ /* 0x004fea0003900000 */
[----:B------:R-:W2:Y:S02]  /*a260*/  @!P0 SYNCS.PHASECHK.TRANS64 P0, [R0+URZ], R3 ;  /* 0x00000003000085a7 */ /* 0x000ea400080010ff */
[----:B--2---:R-:W-:Y:S05]  /*a270*/  @!P0 BRA `(.L_x_219) ;  /* 0xfffffffc00f08947 */ /* 0x004fea000383ffff */
[----:B------:R-:W-:Y:S05]  /*a280*/  BRA `(.L_x_220) ;  /* 0xffffffa400147947 */ /* 0x000fea000383ffff */
.L_x_76:
[----:B------:R-:W-:-:S07]  /*a290*/  MOV R0, UR4 ;  /* 0x0000000400007c02 */ /* 0x000fce0008000f00 */
.L_x_221:
[----:B-1----:R1:W2:Y:S02]  /*a2a0*/  SYNCS.PHASECHK.TRANS64.TRYWAIT P0, [R0+URZ], R3 ;  /* 0x00000003000075a7 */ /* 0x0022a400080011ff */
[----:B--2---:R-:W-:Y:S05]  /*a2b0*/  @!P0 NANOSLEEP.SYNCS 0x989680 ;  /* 0x009896800000895d */ /* 0x004fea0003900000 */
[----:B------:R-:W2:Y:S02]  /*a2c0*/  @!P0 SYNCS.PHASECHK.TRANS64 P0, [R0+URZ], R3 ;  /* 0x00000003000085a7 */ /* 0x000ea400080010ff */
[----:B--2---:R-:W-:Y:S05]  /*a2d0*/  @!P0 BRA `(.L_x_221) ;  /* 0xfffffffc00f08947 */ /* 0x004fea000383ffff */
[----:B------:R-:W-:Y:S05]  /*a2e0*/  BRA `(.L_x_222) ;  /* 0xffffffa400207947 */ /* 0x000fea000383ffff */
.L_x_77:
[----:B------:R-:W-:-:S07]  /*a2f0*/  MOV R0, UR4 ;  /* 0x0000000400007c02 */ /* 0x000fce0008000f00 */
.L_x_223:
[----:B-1----:R1:W2:Y:S02]  /*a300*/  SYNCS.PHASECHK.TRANS64.TRYWAIT P0, [R0+URZ], R3 ;  /* 0x00000003000075a7 */ /* 0x0022a400080011ff */
[----:B--2---:R-:W-:Y:S05]  /*a310*/  @!P0 NANOSLEEP.SYNCS 0x989680 ;  /* 0x009896800000895d */ /* 0x004fea0003900000 */
[----:B------:R-:W2:Y:S02]  /*a320*/  @!P0 SYNCS.PHASECHK.TRANS64 P0, [R0+URZ], R3 ;  /* 0x00000003000085a7 */ /* 0x000ea400080010ff */
[----:B--2---:R-:W-:Y:S05]  /*a330*/  @!P0 BRA `(.L_x_223) ;  /* 0xfffffffc00f08947 */ /* 0x004fea000383ffff */
[----:B------:R-:W-:Y:S05]  /*a340*/  BRA `(.L_x_224) ;  /* 0xffffffa4002c7947 */ /* 0x000fea000383ffff */
.L_x_78:
[----:B------:R-:W-:-:S07]  /*a350*/  MOV R0, UR4 ;  /* 0x0000000400007c02 */ /* 0x000fce0008000f00 */
.L_x_225:
[----:B-1----:R1:W2:Y:S02]  /*a360*/  SYNCS.PHASECHK.TRANS64.TRYWAIT P0, [R0+URZ], R3 ;  /* 0x00000003000075a7 */ /* 0x0022a400080011ff */
[----:B--2---:R-:W-:Y:S05]  /*a370*/  @!P0 NANOSLEEP.SYNCS 0x989680 ;  /* 0x009896800000895d */ /* 0x004fea0003900000 */
[----:B------:R-:W2:Y:S02]  /*a380*/  @!P0 SYNCS.PHASECHK.TRANS64 P0, [R0+URZ], R3 ;  /* 0x00000003000085a7 */ /* 0x000ea400080010ff */
[----:B--2---:R-:W-:Y:S05]  /*a390*/  @!P0 BRA `(.L_x_225) ;  /* 0xfffffffc00f08947 */ /* 0x004fea000383ffff */
[----:B------:R-:W-:Y:S05]  /*a3a0*/  BRA `(.L_x_226) ;  /* 0xffffffa400387947 */ /* 0x000fea000383ffff */
.L_x_79:
[----:B------:R-:W-:-:S07]  /*a3b0*/  MOV R0, UR4 ;  /* 0x0000000400007c02 */ /* 0x000fce0008000f00 */
.L_x_227:
[----:B-1----:R1:W2:Y:S02]  /*a3c0*/  SYNCS.PHASECHK.TRANS64.TRYWAIT P0, [R0+URZ], R3 ;  /* 0x00000003000075a7 */ /* 0x0022a400080011ff */
[----:B--2---:R-:W-:Y:S05]  /*a3d0*/  @!P0 NANOSLEEP.SYNCS 0x989680 ;  /* 0x009896800000895d */ /* 0x004fea0003900000 */
[----:B------:R-:W2:Y:S02]  /*a3e0*/  @!P0 SYNCS.PHASECHK.TRANS64 P0, [R0+URZ], R3 ;  /* 0x00000003000085a7 */ /* 0x000ea400080010ff */
[----:B--2---:R-:W-:Y:S05]  /*a3f0*/  @!P0 BRA `(.L_x_227) ;  /* 0xfffffffc00f08947 */ /* 0x004fea000383ffff */
[----:B------:R-:W-:Y:S05]  /*a400*/  BRA `(.L_x_228) ;  /* 0xffffffa400447947 */ /* 0x000fea000383ffff */
.L_x_80:
[----:B------:R-:W-:-:S07]  /*a410*/  MOV R0, UR4 ;  /* 0x0000000400007c02 */ /* 0x000fce0008000f00 */
.L_x_229:
[----:B-1----:R1:W2:Y:S02]  /*a420*/  SYNCS.PHASECHK.TRANS64.TRYWAIT P0, [R0+URZ], R3 ;  /* 0x00000003000075a7 */ /* 0x0022a400080011ff */
[----:B--2---:R-:W-:Y:S05]  /*a430*/  @!P0 NANOSLEEP.SYNCS 0x989680 ;  /* 0x009896800000895d */ /* 0x004fea0003900000 */
[----:B------:R-:W2:Y:S02]  /*a440*/  @!P0 SYNCS.PHASECHK.TRANS64 P0, [R0+URZ], R3 ;  /* 0x00000003000085a7 */ /* 0x000ea400080010ff */
[----:B--2---:R-:W-:Y:S05]  /*a450*/  @!P0 BRA `(.L_x_229) ;  /* 0xfffffffc00f08947 */ /* 0x004fea000383ffff */
[----:B------:R-:W-:Y:S05]  /*a460*/  BRA `(.L_x_230) ;  /* 0xffffffa400507947 */ /* 0x000fea000383ffff */
.L_x_81:
[----:B------:R-:W-:-:S07]  /*a470*/  MOV R0, UR4 ;  /* 0x0000000400007c02 */ /* 0x000fce0008000f00 */
.L_x_231:
[----:B-1----:R1:W2:Y:S02]  /*a480*/  SYNCS.PHASECHK.TRANS64.TRYWAIT P0, [R0+URZ], R3 ;  /* 0x00000003000075a7 */ /* 0x0022a400080011ff */
[----:B--2---:R-:W-:Y:S05]  /*a490*/  @!P0 NANOSLEEP.SYNCS 0x989680 ;  /* 0x009896800000895d */ /* 0x004fea0003900000 */
[----:B------:R-:W2:Y:S02]  /*a4a0*/  @!P0 SYNCS.PHASECHK.TRANS64 P0, [R0+URZ], R3 ;  /* 0x00000003000085a7 */ /* 0x000ea400080010ff */
[----:B--2---:R-:W-:Y:S05]  /*a4b0*/  @!P0 BRA `(.L_x_231) ;  /* 0xfffffffc00f08947 */ /* 0x004fea000383ffff */
[----:B------:R-:W-:Y:S05]  /*a4c0*/  BRA `(.L_x_232) ;  /* 0xffffffa4005c7947 */ /* 0x000fea000383ffff */
.L_x_82:
[----:B------:R-:W-:-:S07]  /*a4d0*/  MOV R0, UR4 ;  /* 0x0000000400007c02 */ /* 0x000fce0008000f00 */
.L_x_233:
[----:B-1----:R1:W2:Y:S02]  /*a4e0*/  SYNCS.PHASECHK.TRANS64.TRYWAIT P0, [R0+URZ], R3 ;  /* 0x00000003000075a7 */ /* 0x0022a400080011ff */
[----:B--2---:R-:W-:Y:S05]  /*a4f0*/  @!P0 NANOSLEEP.SYNCS 0x989680 ;  /* 0x009896800000895d */ /* 0x004fea0003900000 */
[----:B------:R-:W2:Y:S02]  /*a500*/  @!P0 SYNCS.PHASECHK.TRANS64 P0, [R0+URZ], R3 ;  /* 0x00000003000085a7 */ /* 0x000ea400080010ff */
[----:B--2---:R-:W-:Y:S05]  /*a510*/  @!P0 BRA `(.L_x_233) ;  /* 0xfffffffc00f08947 */ /* 0x004fea000383ffff */
[----:B------:R-:W-:Y:S05]  /*a520*/  BRA `(.L_x_234) ;  /* 0xffffffa400687947 */ /* 0x000fea000383ffff */
.L_x_83:
[----:B------:R-:W-:-:S07]  /*a530*/  MOV R0, UR4 ;  /* 0x0000000400007c02 */ /* 0x000fce0008000f00 */
.L_x_235:
[----:B-1----:R1:W2:Y:S02]  /*a540*/  SYNCS.PHASECHK.TRANS64.TRYWAIT P0, [R0+URZ], R3 ;  /* 0x00000003000075a7 */ /* 0x0022a400080011ff */
[----:B--2---:R-:W-:Y:S05]  /*a550*/  @!P0 NANOSLEEP.SYNCS 0x989680 ;  /* 0x009896800000895d */ /* 0x004fea0003900000 */
[----:B------:R-:W2:Y:S02]  /*a560*/  @!P0 SYNCS.PHASECHK.TRANS64 P0, [R0+URZ], R3 ;  /* 0x00000003000085a7 */ /* 0x000ea400080010ff */
[----:B--2---:R-:W-:Y:S05]  /*a570*/  @!P0 BRA `(.L_x_235) ;  /* 0xfffffffc00f08947 */ /* 0x004fea000383ffff */
[----:B------:R-:W-:Y:S05]  /*a580*/  BRA `(.L_x_236) ;  /* 0xffffffa400747947 */ /* 0x000fea000383ffff */
.L_x_84:
[----:B------:R-:W-:-:S07]  /*a590*/  MOV R0, UR4 ;  /* 0x0000000400007c02 */ /* 0x000fce0008000f00 */
.L_x_237:
[----:B-1----:R1:W2:Y:S02]  /*a5a0*/  SYNCS.PHASECHK.TRANS64.TRYWAIT P0, [R0+URZ], R3 ;  /* 0x00000003000075a7 */ /* 0x0022a400080011ff */
[----:B--2---:R-:W-:Y:S05]  /*a5b0*/  @!P0 NANOSLEEP.SYNCS 0x989680 ;  /* 0x009896800000895d */ /* 0x004fea0003900000 */
[----:B------:R-:W2:Y:S02]  /*a5c0*/  @!P0 SYNCS.PHASECHK.TRANS64 P0, [R0+URZ], R3 ;  /* 0x00000003000085a7 */ /* 0x000ea400080010ff */
[----:B--2---:R-:W-:Y:S05]  /*a5d0*/  @!P0 BRA `(.L_x_237) ;  /* 0xfffffffc00f08947 */ /* 0x004fea000383ffff */
[----:B------:R-:W-:Y:S05]  /*a5e0*/  BRA `(.L_x_238) ;  /* 0xffffffa400807947 */ /* 0x000fea000383ffff */
.L_x_85:
[----:B------:R-:W-:-:S07]  /*a5f0*/  MOV R0, UR4 ;  /* 0x0000000400007c02 */ /* 0x000fce0008000f00 */
.L_x_239:
[----:B-1----:R1:W2:Y:S02]  /*a600*/  SYNCS.PHASECHK.TRANS64.TRYWAIT P0, [R0+URZ], R3 ;  /* 0x00000003000075a7 */ /* 0x0022a400080011ff */
[----:B--2---:R-:W-:Y:S05]  /*a610*/  @!P0 NANOSLEEP.SYNCS 0x989680 ;  /* 0x009896800000895d */ /* 0x004fea0003900000 */
[----:B------:R-:W2:Y:S02]  /*a620*/  @!P0 SYNCS.PHASECHK.TRANS64 P0, [R0+URZ], R3 ;  /* 0x00000003000085a7 */ /* 0x000ea400080010ff */
[----:B--2---:R-:W-:Y:S05]  /*a630*/  @!P0 BRA `(.L_x_239) ;  /* 0xfffffffc00f08947 */ /* 0x004fea000383ffff */
[----:B------:R-:W-:Y:S05]  /*a640*/  BRA `(.L_x_240) ;  /* 0xffffffa4008c7947 */ /* 0x000fea000383ffff */
.L_x_86:
[----:B------:R-:W-:-:S07]  /*a650*/  MOV R0, UR4 ;  /* 0x0000000400007c02 */ /* 0x000fce0008000f00 */
.L_x_241:
[----:B-1----:R1:W2:Y:S02]  /*a660*/  SYNCS.PHASECHK.TRANS64.TRYWAIT P0, [R0+URZ], R3 ;  /* 0x00000003000075a7 */ /* 0x0022a400080011ff */
[----:B--2---:R-:W-:Y:S05]  /*a670*/  @!P0 NANOSLEEP.SYNCS 0x989680 ;  /* 0x009896800000895d */ /* 0x004fea0003900000 */
[----:B------:R-:W2:Y:S02]  /*a680*/  @!P0 SYNCS.PHASECHK.TRANS64 P0, [R0+URZ], R3 ;  /* 0x00000003000085a7 */ /* 0x000ea400080010ff */
[----:B--2---:R-:W-:Y:S05]  /*a690*/  @!P0 BRA `(.L_x_241) ;  /* 0xfffffffc00f08947 */ /* 0x004fea000383ffff */
[----:B------:R-:W-:Y:S05]  /*a6a0*/  BRA `(.L_x_242) ;  /* 0xffffffa400987947 */ /* 0x000fea000383ffff */
.L_x_87:
[----:B------:R-:W-:-:S07]  /*a6b0*/  MOV R0, UR4 ;  /* 0x0000000400007c02 */ /* 0x000fce0008000f00 */
.L_x_243:
[----:B-1----:R1:W2:Y:S02]  /*a6c0*/  SYNCS.PHASECHK.TRANS64.TRYWAIT P0, [R0+URZ], R3 ;  /* 0x00000003000075a7 */ /* 0x0022a400080011ff */
[----:B--2---:R-:W-:Y:S05]  /*a6d0*/  @!P0 NANOSLEEP.SYNCS 0x989680 ;  /* 0x009896800000895d */ /* 0x004fea0003900000 */
[----:B------:R-:W2:Y:S02]  /*a6e0*/  @!P0 SYNCS.PHASECHK.TRANS64 P0, [R0+URZ], R3 ;  /* 0x00000003000085a7 */ /* 0x000ea400080010ff */
[----:B--2---:R-:W-:Y:S05]  /*a6f0*/  @!P0 BRA `(.L_x_243) ;  /* 0xfffffffc00f08947 */ /* 0x004fea000383ffff */
[----:B------:R-:W-:Y:S05]  /*a700*/  BRA `(.L_x_244) ;  /* 0xffffffa400a47947 */ /* 0x000fea000383ffff */
.L_x_88:
[----:B------:R-:W-:-:S07]  /*a710*/  MOV R0, UR4 ;  /* 0x0000000400007c02 */ /* 0x000fce0008000f00 */
.L_x_245:
[----:B-1----:R1:W2:Y:S02]  /*a720*/  SYNCS.PHASECHK.TRANS64.TRYWAIT P0, [R0+URZ], R3 ;  /* 0x00000003000075a7 */ /* 0x0022a400080011ff */
[----:B--2---:R-:W-:Y:S05]  /*a730*/  @!P0 NANOSLEEP.SYNCS 0x989680 ;  /* 0x009896800000895d */ /* 0x004fea0003900000 */
[----:B------:R-:W2:Y:S02]  /*a740*/  @!P0 SYNCS.PHASECHK.TRANS64 P0, [R0+URZ], R3 ;  /* 0x00000003000085a7 */ /* 0x000ea400080010ff */
[----:B--2---:R-:W-:Y:S05]  /*a750*/  @!P0 BRA `(.L_x_245) ;  /* 0xfffffffc00f08947 */ /* 0x004fea000383ffff */
[----:B------:R-:W-:Y:S05]  /*a760*/  BRA `(.L_x_246) ;  /* 0xffffffa400b07947 */ /* 0x000fea000383ffff */
.L_x_89:
[----:B------:R-:W-:-:S07]  /*a770*/  MOV R0, UR4 ;  /* 0x0000000400007c02 */ /* 0x000fce0008000f00 */
.L_x_247:
[----:B-1----:R1:W2:Y:S02]  /*a780*/  SYNCS.PHASECHK.TRANS64.TRYWAIT P0, [R0+URZ], R3 ;  /* 0x00000003000075a7 */ /* 0x0022a400080011ff */
[----:B--2---:R-:W-:Y:S05]  /*a790*/  @!P0 NANOSLEEP.SYNCS 0x989680 ;  /* 0x009896800000895d */ /* 0x004fea0003900000 */
[----:B------:R-:W2:Y:S02]  /*a7a0*/  @!P0 SYNCS.PHASECHK.TRANS64 P0, [R0+URZ], R3 ;  /* 0x00000003000085a7 */ /* 0x000ea400080010ff */
[----:B--2---:R-:W-:Y:S05]  /*a7b0*/  @!P0 BRA `(.L_x_247) ;  /* 0xfffffffc00f08947 */ /* 0x004fea000383ffff */
[----:B------:R-:W-:Y:S05]  /*a7c0*/  BRA `(.L_x_248) ;  /* 0xffffffa400bc7947 */ /* 0x000fea000383ffff */
.L_x_90:
[----:B------:R-:W-:-:S07]  /*a7d0*/  MOV R0, UR4 ;  /* 0x0000000400007c02 */ /* 0x000fce0008000f00 */
.L_x_249:
[----:B-1----:R1:W2:Y:S02]  /*a7e0*/  SYNCS.PHASECHK.TRANS64.TRYWAIT P0, [R0+URZ], R3 ;  /* 0x00000003000075a7 */ /* 0x0022a400080011ff */
[----:B--2---:R-:W-:Y:S05]  /*a7f0*/  @!P0 NANOSLEEP.SYNCS 0x989680 ;  /* 0x009896800000895d */ /* 0x004fea0003900000 */
[----:B------:R-:W2:Y:S02]  /*a800*/  @!P0 SYNCS.PHASECHK.TRANS64 P0, [R0+URZ], R3 ;  /* 0x00000003000085a7 */ /* 0x000ea400080010ff */
[----:B--2---:R-:W-:Y:S05]  /*a810*/  @!P0 BRA `(.L_x_249) ;  /* 0xfffffffc00f08947 */ /* 0x004fea000383ffff */
[----:B------:R-:W-:Y:S05]  /*a820*/  BRA `(.L_x_250) ;  /* 0xffffffa400c87947 */ /* 0x000fea000383ffff */
.L_x_91:
[----:B------:R-:W-:-:S07]  /*a830*/  MOV R0, UR4 ;  /* 0x0000000400007c02 */ /* 0x000fce0008000f00 */
.L_x_251:
[----:B-1----:R1:W2:Y:S02]  /*a840*/  SYNCS.PHASECHK.TRANS64.TRYWAIT P0, [R0+URZ], R3 ;  /* 0x00000003000075a7 */ /* 0x0022a400080011ff */
[----:B--2---:R-:W-:Y:S05]  /*a850*/  @!P0 NANOSLEEP.SYNCS 0x989680 ;  /* 0x009896800000895d */ /* 0x004fea0003900000 */
[----:B------:R-:W2:Y:S02]  /*a860*/  @!P0 SYNCS.PHASECHK.TRANS64 P0, [R0+URZ], R3 ;  /* 0x00000003000085a7 */ /* 0x000ea400080010ff */
[----:B--2---:R-:W-:Y:S05]  /*a870*/  @!P0 BRA `(.L_x_251) ;  /* 0xfffffffc00f08947 */ /* 0x004fea000383ffff */
[----:B------:R-:W-:Y:S05]  /*a880*/  BRA `(.L_x_252) ;  /* 0xffffffa400d47947 */ /* 0x000fea000383ffff */
.L_x_92:
[----:B------:R-:W-:-:S07]  /*a890*/  MOV R0, UR4 ;  /* 0x0000000400007c02 */ /* 0x000fce0008000f00 */
.L_x_253:
[----:B-1----:R1:W2:Y:S02]  /*a8a0*/  SYNCS.PHASECHK.TRANS64.TRYWAIT P0, [R0+URZ], R3 ;  /* 0x00000003000075a7 */ /* 0x0022a400080011ff */
[----:B--2---:R-:W-:Y:S05]  /*a8b0*/  @!P0 NANOSLEEP.SYNCS 0x989680 ;  /* 0x009896800000895d */ /* 0x004fea0003900000 */
[----:B------:R-:W2:Y:S02]  /*a8c0*/  @!P0 SYNCS.PHASECHK.TRANS64 P0, [R0+URZ], R3 ;  /* 0x00000003000085a7 */ /* 0x000ea400080010ff */
[----:B--2---:R-:W-:Y:S05]  /*a8d0*/  @!P0 BRA `(.L_x_253) ;  /* 0xfffffffc00f08947 */ /* 0x004fea000383ffff */
[----:B------:R-:W-:Y:S05]  /*a8e0*/  BRA `(.L_x_254) ;  /* 0xffffffa400e07947 */ /* 0x000fea000383ffff */
.L_x_93:
[----:B------:R-:W-:-:S07]  /*a8f0*/  MOV R0, UR4 ;  /* 0x0000000400007c02 */ /* 0x000fce0008000f00 */
.L_x_255:
[----:B-1----:R1:W2:Y:S02]  /*a900*/  SYNCS.PHASECHK.TRANS64.TRYWAIT P0, [R0+URZ], R3 ;  /* 0x00000003000075a7 */ /* 0x0022a400080011ff */
[----:B--2---:R-:W-:Y:S05]  /*a910*/  @!P0 NANOSLEEP.SYNCS 0x989680 ;  /* 0x009896800000895d */ /* 0x004fea0003900000 */
[----:B------:R-:W2:Y:S02]  /*a920*/  @!P0 SYNCS.PHASECHK.TRANS64 P0, [R0+URZ], R3 ;  /* 0x00000003000085a7 */ /* 0x000ea400080010ff */
[----:B--2---:R-:W-:Y:S05]  /*a930*/  @!P0 BRA `(.L_x_255) ;  /* 0xfffffffc00f08947 */ /* 0x004fea000383ffff */
[----:B------:R-:W-:Y:S05]  /*a940*/  BRA `(.L_x_256) ;  /* 0xffffffa400ec7947 */ /* 0x000fea000383ffff */
.L_x_96:
[----:B------:R-:W-:-:S07]  /*a950*/  MOV R4, UR40 ;  /* 0x0000002800047c02 */ /* 0x000fce0008000f00 */
.L_x_257:
[----:B--2---:R2:W3:Y:S02]  /*a960*/  SYNCS.PHASECHK.TRANS64.TRYWAIT P1, [R4+URZ+0x388], R7 ;  /* 0x00038807040075a7 */ /* 0x0044e400080211ff */
[----:B---3--:R-:W-:Y:S05]  /*a970*/  @!P1 NANOSLEEP.SYNCS 0x989680 ;  /* 0x009896800000995d */ /* 0x008fea0003900000 */
[----:B------:R-:W3:Y:S02]  /*a980*/  @!P1 SYNCS.PHASECHK.TRANS64 P1, [R4+URZ+0x388], R7 ;  /* 0x00038807040095a7 */ /* 0x000ee400080210ff */
[----:B---3--:R-:W-:Y:S05]  /*a990*/  @!P1 BRA `(.L_x_257) ;  /* 0xfffffffc00f09947 */ /* 0x008fea000383ffff */
[----:B------:R-:W-:Y:S05]  /*a9a0*/  BRA `(.L_x_258) ;  /* 0xffffffa800507947 */ /* 0x000fea000383ffff */
.L_x_97:
[----:B--2---:R-:W-:-:S07]  /*a9b0*/  MOV R4, UR40 ;  /* 0x0000002800047c02 */ /* 0x004fce0008000f00 */
.L_x_259:
[----:B--2---:R2:W3:Y:S02]  /*a9c0*/  SYNCS.PHASECHK.TRANS64.TRYWAIT P1, [R4+URZ+0x380], R5 ;  /* 0x00038005040075a7 */ /* 0x0044e400080211ff */
[----:B---3--:R-:W-:Y:S05]  /*a9d0*/  @!P1 NANOSLEEP.SYNCS 0x989680 ;  /* 0x009896800000995d */ /* 0x008fea0003900000 */
[----:B------:R-:W3:Y:S02]  /*a9e0*/  @!P1 SYNCS.PHASECHK.TRANS64 P1, [R4+URZ+0x380], R5 ;  /* 0x00038005040095a7 */ /* 0x000ee400080210ff */
[----:B---3--:R-:W-:Y:S05]  /*a9f0*/  @!P1 BRA `(.L_x_259) ;  /* 0xfffffffc00f09947 */ /* 0x008fea000383ffff */
[----:B------:R-:W-:Y:S05]  /*aa00*/  BRA `(.L_x_260) ;  /* 0xffffffa800587947 */ /* 0x000fea000383ffff */
.L_x_105:
[----:B------:R-:W-:-:S07]  /*aa10*/  MOV R0, UR7 ;  /* 0x0000000700007c02 */ /* 0x000fce0008000f00 */
.L_x_261:
[----:B--2---:R2:W3:Y:S02]  /*aa20*/  SYNCS.PHASECHK.TRANS64.TRYWAIT P0, [R0+URZ+0x380], R5 ;  /* 0x00038005000075a7 */ /* 0x0044e400080011ff */
[----:B---3--:R-:W-:Y:S05]  /*aa30*/  @!P0 NANOSLEEP.SYNCS 0x989680 ;  /* 0x009896800000895d */ /* 0x008fea0003900000 */
[----:B------:R-:W3:Y:S02]  /*aa40*/  @!P0 SYNCS.PHASECHK.TRANS64 P0, [R0+URZ+0x380], R5 ;  /* 0x00038005000085a7 */ /* 0x000ee400080010ff */
[----:B---3--:R-:W-:Y:S05]  /*aa50*/  @!P0 BRA `(.L_x_261) ;  /* 0xfffffffc00f08947 */ /* 0x008fea000383ffff */
[----:B------:R-:W-:Y:S05]  /*aa60*/  BRA `(.L_x_262) ;  /* 0xffffffac00c47947 */ /* 0x000fea000383ffff */
.L_x_106:
[----:B------:R-:W-:-:S07]  /*aa70*/  MOV R5, UR9 ;  /* 0x0000000900057c02 */ /* 0x000fce0008000f00 */
.L_x_263:
[----:B--2---:R2:W3:Y:S02]  /*aa80*/  SYNCS.PHASECHK.TRANS64.TRYWAIT P0, [R5+URZ+0x3a0], R0 ;  /* 0x0003a000050075a7 */ /* 0x0044e400080011ff */
[----:B---3--:R-:W-:Y:S05]  /*aa90*/  @!P0 NANOSLEEP.SYNCS 0x989680 ;  /* 0x009896800000895d */ /* 0x008fea0003900000 */
[----:B------:R-:W3:Y:S02]  /*aaa0*/  @!P0 SYNCS.PHASECHK.TRANS64 P0, [R5+URZ+0x3a0], R0 ;  /* 0x0003a000050085a7 */ /* 0x000ee400080010ff */
[----:B---3--:R-:W-:Y:S05]  /*aab0*/  @!P0 BRA `(.L_x_263) ;  /* 0xfffffffc00f08947 */ /* 0x008fea000383ffff */
[----:B------:R-:W-:Y:S05]  /*aac0*/  BRA `(.L_x_264) ;  /* 0xffffffac00e07947 */ /* 0x000fea000383ffff */
.L_x_109:
[----:B--2---:R-:W-:Y:S07]  /*aad0*/  MOV R0, UR8 ;  /* 0x0000000800007c02 */ /* 0x004fee0008000f00 */
.L_x_265:
[----:B--2---:R2:W3:Y:S02]  /*aae0*/  SYNCS.PHASECHK.TRANS64.TRYWAIT P0, [R0+URZ], R5 ;  /* 0x00000005000075a7 */ /* 0x0044e400080011ff */
[----:B---3--:R-:W-:Y:S05]  /*aaf0*/  @!P0 NANOSLEEP.SYNCS 0x989680 ;  /* 0x009896800000895d */ /* 0x008fea0003900000 */
[----:B------:R-:W3:Y:S02]  /*ab00*/  @!P0 SYNCS.PHASECHK.TRANS64 P0, [R0+URZ], R5 ;  /* 0x00000005000085a7 */ /* 0x000ee400080010ff */
[----:B---3--:R-:W-:Y:S05]  /*ab10*/  @!P0 BRA `(.L_x_265) ;  /* 0xfffffffc00f08947 */ /* 0x008fea000383ffff */
[----:B------:R-:W-:Y:S05]  /*ab20*/  BRA `(.L_x_108) ;  /* 0xffffffb000107947 */ /* 0x000fea000383ffff */
.L_x_112:
[----:B------:R-:W-:-:S07]  /*ab30*/  MOV R0, UR5 ;  /* 0x0000000500007c02 */ /* 0x000fce0008000f00 */
.L_x_266:
[----:B--2---:R2:W4:Y:S02]  /*ab40*/  SYNCS.PHASECHK.TRANS64.TRYWAIT P0, [R0+URZ], R3 ;  /* 0x00000003000075a7 */ /* 0x00452400080011ff */
[----:B----4-:R-:W-:Y:S05]  /*ab50*/  @!P0 NANOSLEEP.SYNCS 0x989680 ;  /* 0x009896800000895d */ /* 0x010fea0003900000 */
[----:B------:R-:W4:Y:S02]  /*ab60*/  @!P0 SYNCS.PHASECHK.TRANS64 P0, [R0+URZ], R3 ;  /* 0x00000003000085a7 */ /* 0x000f2400080010ff */
[----:B----4-:R-:W-:Y:S05]  /*ab70*/  @!P0 BRA `(.L_x_266) ;  /* 0xfffffffc00f08947 */ /* 0x010fea000383ffff */
[----:B------:R-:W-:Y:S05]  /*ab80*/  BRA `(.L_x_267) ;  /* 0xffffffb000b87947 */ /* 0x000fea000383ffff */
.L_x_113:
[----:B------:R-:W-:-:S07]  /*ab90*/  MOV R0, UR6 ;  /* 0x0000000600007c02 */ /* 0x000fce0008000f00 */
.L_x_268:
[----:B--2---:R2:W4:Y:S02]  /*aba0*/  SYNCS.PHASECHK.TRANS64.TRYWAIT P0, [R0+URZ], R3 ;  /* 0x00000003000075a7 */ /* 0x00452400080011ff */
[----:B----4-:R-:W-:Y:S05]  /*abb0*/  @!P0 NANOSLEEP.SYNCS 0x989680 ;  /* 0x009896800000895d */ /* 0x010fea0003900000 */
[----:B------:R-:W4:Y:S02]  /*abc0*/  @!P0 SYNCS.PHASECHK.TRANS64 P0, [R0+URZ], R3 ;  /* 0x00000003000085a7 */ /* 0x000f2400080010ff */
[----:B----4-:R-:W-:Y:S05]  /*abd0*/  @!P0 BRA `(.L_x_268) ;  /* 0xfffffffc00f08947 */ /* 0x010fea000383ffff */
[----:B------:R-:W-:Y:S05]  /*abe0*/  BRA `(.L_x_269) ;  /* 0xffffffb000c47947 */ /* 0x000fea000383ffff */
.L_x_118:
[----:B------:R-:W-:Y:S07]  /*abf0*/  MOV R0, UR16 ;  /* 0x0000001000007c02 */ /* 0x000fee0008000f00 */
.L_x_270:
[----:B---3--:R3:W1:Y:S02]  /*ac00*/  SYNCS.PHASECHK.TRANS64.TRYWAIT P0, [R0+URZ+0x380], R3 ;  /* 0x00038003000075a7 */ /* 0x00866400080011ff */
[----:B-1----:R-:W-:Y:S05]  /*ac10*/  @!P0 NANOSLEEP.SYNCS 0x989680 ;  /* 0x009896800000895d */ /* 0x002fea0003900000 */
[----:B------:R-:W1:Y:S02]  /*ac20*/  @!P0 SYNCS.PHASECHK.TRANS64 P0, [R0+URZ+0x380], R3 ;  /* 0x00038003000085a7 */ /* 0x000e6400080010ff */
[----:B-1----:R-:W-:Y:S05]  /*ac30*/  @!P0 BRA `(.L_x_270) ;  /* 0xfffffffc00f08947 */ /* 0x002fea000383ffff */
[----:B------:R-:W-:Y:S05]  /*ac40*/  BRA `(.L_x_271) ;  /* 0xffffffb400f87947 */ /* 0x000fea000383ffff */
.L_x_121:
[----:B------:R-:W-:Y:S07]  /*ac50*/  MOV R0, UR16 ;  /* 0x0000001000007c02 */ /* 0x000fee0008000f00 */
.L_x_272:
[----:B-1----:R1:W2:Y:S02]  /*ac60*/  SYNCS.PHASECHK.TRANS64.TRYWAIT P0, [R0+URZ+0x378], R3 ;  /* 0x00037803000075a7 */ /* 0x0022a400080011ff */
[----:B--2---:R-:W-:Y:S05]  /*ac70*/  @!P0 NANOSLEEP.SYNCS 0x989680 ;  /* 0x009896800000895d */ /* 0x004fea0003900000 */
[----:B------:R-:W2:Y:S02]  /*ac80*/  @!P0 SYNCS.PHASECHK.TRANS64 P0, [R0+URZ+0x378], R3 ;  /* 0x00037803000085a7 */ /* 0x000ea400080010ff */
[----:B--2---:R-:W-:Y:S05]  /*ac90*/  @!P0 BRA `(.L_x_272) ;  /* 0xfffffffc00f08947 */ /* 0x004fea000383ffff */
[----:B------:R-:W-:Y:S05]  /*aca0*/  BRA `(.L_x_120) ;  /* 0xffffffb800dc7947 */ /* 0x000fea000383ffff */
.L_x_124:
[----:B------:R-:W-:Y:S07]  /*acb0*/  MOV R12, UR16 ;  /* 0x00000010000c7c02 */ /* 0x000fee0008000f00 */
.L_x_273:
[----:B-1----:R1:W2:Y:S02]  /*acc0*/  SYNCS.PHASECHK.TRANS64.TRYWAIT P2, [R12+URZ+0x368], R29 ;  /* 0x0003681d0c0075a7 */ /* 0x0022a400080411ff */
[----:B--2---:R-:W-:Y:S05]  /*acd0*/  @!P2 NANOSLEEP.SYNCS 0x989680 ;  /* 0x009896800000a95d */ /* 0x004fea0003900000 */
[----:B------:R-:W2:Y:S02]  /*ace0*/  @!P2 SYNCS.PHASECHK.TRANS64 P2, [R12+URZ+0x368], R29 ;  /* 0x0003681d0c00a5a7 */ /* 0x000ea400080410ff */
[----:B--2---:R-:W-:Y:S05]  /*acf0*/  @!P2 BRA `(.L_x_273) ;  /* 0xfffffffc00f0a947 */ /* 0x004fea000383ffff */
[----:B------:R-:W-:Y:S05]  /*ad00*/  BRA `(.L_x_274) ;  /* 0xffffffbc00647947 */ /* 0x000fea000383ffff */
.L_x_129:
[----:B------:R-:W-:Y:S07]  /*ad10*/  MOV R0, UR43 ;  /* 0x0000002b00007c02 */ /* 0x000fee0008000f00 */
.L_x_275:
[----:B--2---:R2:W3:Y:S02]  /*ad20*/  SYNCS.PHASECHK.TRANS64.TRYWAIT P0, [R0+URZ+0x380], R3 ;  /* 0x00038003000075a7 */ /* 0x0044e400080011ff */
[----:B---3--:R-:W-:Y:S05]  /*ad30*/  @!P0 NANOSLEEP.SYNCS 0x989680 ;  /* 0x009896800000895d */ /* 0x008fea0003900000 */
[----:B------:R-:W3:Y:S02]  /*ad40*/  @!P0 SYNCS.PHASECHK.TRANS64 P0, [R0+URZ+0x380], R3 ;  /* 0x00038003000085a7 */ /* 0x000ee400080010ff */
[----:B---3--:R-:W-:Y:S05]  /*ad50*/  @!P0 BRA `(.L_x_275) ;  /* 0xfffffffc00f08947 */ /* 0x008fea000383ffff */
[----:B------:R-:W-:Y:S05]  /*ad60*/  BRA `(.L_x_276) ;  /* 0xffffffc800007947 */ /* 0x000fea000383ffff */
.L_x_140:
[----:B-1----:R-:W-:Y:S04]  /*ad70*/  MOV R0, UR43 ;  /* 0x0000002b00007c02 */ /* 0x002fe80008000f00 */
[----:B------:R1:W2:Y:S03]  /*ad80*/  SYNCS.PHASECHK.TRANS64.TRYWAIT P1, [R0+URZ+0x360], R5 ;  /* 0x00036005000075a7 */ /* 0x0002a600080211ff */
[----:B--2---:R-:W-:Y:S05]  /*ad90*/  @!P1 NANOSLEEP.SYNCS 0x989680 ;  /* 0x009896800000995d */ /* 0x004fea0003900000 */
[----:B------:R-:W2:Y:S02]  /*ada0*/  @!P1 SYNCS.PHASECHK.TRANS64 P1, [R0+URZ+0x360], R5 ;  /* 0x00036005000095a7 */ /* 0x000ea400080210ff */
[----:B--2---:R-:W-:Y:S05]  /*adb0*/  @!P1 BRA `(.L_x_140) ;  /* 0xfffffffc00ec9947 */ /* 0x004fea000383ffff */
[----:B------:R-:W-:Y:S05]  /*adc0*/  BRA `(.L_x_139) ;  /* 0xffffffd000e87947 */ /* 0x000fea000383ffff */
.L_x_142:
[----:B------:R1:W1:Y:S02]  /*add0*/  SYNCS.PHASECHK.TRANS64.TRYWAIT P1, [R92+URZ+0x390], R3 ;  /* 0x000390035c0075a7 */ /* 0x00026400080211ff */
[----:B-1----:R-:W-:Y:S05]  /*ade0*/  @!P1 NANOSLEEP.SYNCS 0x989680 ;  /* 0x009896800000995d */ /* 0x002fea0003900000 */
[----:B------:R-:W1:Y:S02]  /*adf0*/  @!P1 SYNCS.PHASECHK.TRANS64 P1, [R92+URZ+0x390], R3 ;  /* 0x000390035c0095a7 */ /* 0x000e6400080210ff */
[----:B-1----:R-:W-:Y:S05]  /*ae00*/  @!P1 BRA `(.L_x_142) ;  /* 0xfffffffc00f09947 */ /* 0x002fea000383ffff */
[----:B------:R-:W-:Y:S05]  /*ae10*/  BRA `(.L_x_141) ;  /* 0xffffffd400247947 */ /* 0x000fea000383ffff */
        .weak           $__internal_0_$__cuda_sm10x_tcgen05_guardrail_trap_col_being_dealloced_not_returned_by_alloc
        .type           $__internal_0_$__cuda_sm10x_tcgen05_guardrail_trap_col_being_dealloced_not_returned_by_alloc,@function
        .size           $__internal_0_$__cuda_sm10x_tcgen05_guardrail_trap_col_being_dealloced_not_returned_by_alloc,($__internal_1_$__cuda_sm10x_tcgen05_guardrail_trap_phase_invalid_during_alloc - $__internal_0_$__cuda_sm10x_tcgen05_guardrail_trap_col_being_dealloced_not_returned_by_alloc)
$__internal_0_$__cuda_sm10x_tcgen05_guardrail_trap_col_being_dealloced_not_returned_by_alloc:
[----:B------:R-:W-:Y:S05]  /*ae20*/  BPT.TRAP 0x1 ;  /* 0x000000040000795c */ /* 0x000fea0000300000 */
[----:B------:R-:W-:-:S04]  /*ae30*/  HFMA2 R3, -RZ, RZ, 0, 0 ;  /* 0x00000000ff037431 */ /* 0x000fc800000001ff */
[----:B------:R-:W-:Y:S05]  /*ae40*/  RET.REL.NODEC R2 `(_ZN7cutlass13device_kernelINS_4conv6kernel13ConvUniversalINS1_16ConvProblemShapeILNS1_8OperatorE2ELi3EEENS1_10collective14CollectiveConvINS1_47MainloopSm100TmaUmmaWarpSpecializedImplicitGemmILS5_2ELi54ELi3ELi1ELi2EN4cute5tupleIJNSA_1CILi2EEENSC_ILi1EEESE_EEEEENSB_IJNSC_ILi64EEENSB_IJSH_EEENSB_IJNSC_ILi32EEEEEEEEENS_12float_e4m3_tESM_NSA_8TiledMMAINSA_8MMA_AtomIJNSA_10MMA_TraitsINSA_19SM100_MMA_F8F6F4_SSEJSM_SM_fSH_SH_NSA_17integral_constantINSA_4UMMA5MajorELST_1EEESU_NSR_INSS_7ScaleInELSV_0EEESW_EEEEEENSA_6LayoutINSB_IJSE_SE_SE_EEENSB_IJNSC_ILi0EEES11_S11_EEEEENSB_IJNSA_10UnderscoreES14_S14_EEEEENS7_6detail27Sm100ImplicitGemmTileTraitsINSA_13SM90_TMA_LOADENSA_14ComposedLayoutINSA_7SwizzleILi2ELi4ELi3EEENSA_18smem_ptr_flag_bitsILi8EEENSZ_INSB_IJSH_NSC_ILi8EEEEEENSB_IJSE_SH_EEEEEEEvEENS18_INSA_30SM90_TMA_LOAD_IM2COL_MULTICASTES1J_vEEEENS_8epilogue10collective18CollectiveEpilogueINS1O_23Sm100TmaWarpSpecializedILi1ELi1ELi32ELb0ELb0EEEJSL_NSB_IJNSZ_ISH_SE_EES1T_EEESM_NSB_IJlNSB_IJSE_lllEEES11_EEESM_S1W_NS1O_6fusion15FusionCallbacksIS1S_NS1X_17LinearCombinationISM_fSM_fLNS_15FloatRoundStyleE2EEESL_S1U_JEEENSA_5SM1004TMEM4LOAD26SM100_TMEM_LOAD_16dp32b32xES19_NS1A_IS1C_S1E_NSZ_INSB_IJS1F_SH_EEENSB_IJSH_SE_EEEEEEENSA_39AutoVectorizingCopyWithAssumedAlignmentILi128EEENSA_14SM90_TMA_STOREES2A_S2C_S2C_EEEvvEEEEvNT_6ParamsE) ;  /* 0xffffff50026c7950 */ /* 0x000fea0003c3ffff */
        .weak           $__internal_1_$__cuda_sm10x_tcgen05_guardrail_trap_phase_invalid_during_alloc
        .type           $__internal_1_$__cuda_sm10x_tcgen05_guardrail_trap_phase_invalid_during_alloc,@function
        .size           $__internal_1_$__cuda_sm10x_tcgen05_guardrail_trap_phase_invalid_during_alloc,($__internal_2_$__cuda_sm10x_tcgen05_guardrail_trap_unallocated_columns_being_dealloced - $__internal_1_$__cuda_sm10x_tcgen05_guardrail_trap_phase_invalid_during_alloc)
$__internal_1_$__cuda_sm10x_tcgen05_guardrail_trap_phase_invalid_during_alloc:
[----:B------:R-:W-:Y:S05]  /*ae50*/  BPT.TRAP 0x1 ;  /* 0x000000040000795c */ /* 0x000fea0000300000 */
[----:B------:R-:W-:-:S04]  /*ae60*/  MOV R3, 0x0 ;  /* 0x0000000000037802 */ /* 0x000fc80000000f00 */
[----:B------:R-:W-:Y:S05]  /*ae70*/  RET.REL.NODEC R2 `(_ZN7cutlass13device_kernelINS_4conv6kernel13ConvUniversalINS1_16ConvProblemShapeILNS1_8OperatorE2ELi3EEENS1_10collective14CollectiveConvINS1_47MainloopSm100TmaUmmaWarpSpecializedImplicitGemmILS5_2ELi54ELi3ELi1ELi2EN4cute5tupleIJNSA_1CILi2EEENSC_ILi1EEESE_EEEEENSB_IJNSC_ILi64EEENSB_IJSH_EEENSB_IJNSC_ILi32EEEEEEEEENS_12float_e4m3_tESM_NSA_8TiledMMAINSA_8MMA_AtomIJNSA_10MMA_TraitsINSA_19SM100_MMA_F8F6F4_SSEJSM_SM_fSH_SH_NSA_17integral_constantINSA_4UMMA5MajorELST_1EEESU_NSR_INSS_7ScaleInELSV_0EEESW_EEEEEENSA_6LayoutINSB_IJSE_SE_SE_EEENSB_IJNSC_ILi0EEES11_S11_EEEEENSB_IJNSA_10UnderscoreES14_S14_EEEEENS7_6detail27Sm100ImplicitGemmTileTraitsINSA_13SM90_TMA_LOADENSA_14ComposedLayoutINSA_7SwizzleILi2ELi4ELi3EEENSA_18smem_ptr_flag_bitsILi8EEENSZ_INSB_IJSH_NSC_ILi8EEEEEENSB_IJSE_SH_EEEEEEEvEENS18_INSA_30SM90_TMA_LOAD_IM2COL_MULTICASTES1J_vEEEENS_8epilogue10collective18CollectiveEpilogueINS1O_23Sm100TmaWarpSpecializedILi1ELi1ELi32ELb0ELb0EEEJSL_NSB_IJNSZ_ISH_SE_EES1T_EEESM_NSB_IJlNSB_IJSE_lllEEES11_EEESM_S1W_NS1O_6fusion15FusionCallbacksIS1S_NS1X_17LinearCombinationISM_fSM_fLNS_15FloatRoundStyleE2EEESL_S1U_JEEENSA_5SM1004TMEM4LOAD26SM100_TMEM_LOAD_16dp32b32xES19_NS1A_IS1C_S1E_NSZ_INSB_IJS1F_SH_EEENSB_IJSH_SE_EEEEEEENSA_39AutoVectorizingCopyWithAssumedAlignmentILi128EEENSA_14SM90_TMA_STOREES2A_S2C_S2C_EEEvvEEEEvNT_6ParamsE) ;  /* 0xffffff5002607950 */ /* 0x000fea0003c3ffff */
        .weak           $__internal_2_$__cuda_sm10x_tcgen05_guardrail_trap_unallocated_columns_being_dealloced
        .type           $__internal_2_$__cuda_sm10x_tcgen05_guardrail_trap_unallocated_columns_being_dealloced,@function
        .size           $__internal_2_$__cuda_sm10x_tcgen05_guardrail_trap_unallocated_columns_being_dealloced,(.L_x_278 - $__internal_2_$__cuda_sm10x_tcgen05_guardrail_trap_unallocated_columns_being_dealloced)
$__internal_2_$__cuda_sm10x_tcgen05_guardrail_trap_unallocated_columns_being_dealloced:
[----:B------:R-:W-:Y:S05]  /*ae80*/  BPT.TRAP 0x1 ;  /* 0x000000040000795c */ /* 0x000fea0000300000 */
[----:B------:R-:W-:-:S04]  /*ae90*/  HFMA2 R3, -RZ, RZ, 0, 0 ;  /* 0x00000000ff037431 */ /* 0x000fc800000001ff */
[----:B------:R-:W-:Y:S05]  /*aea0*/  RET.REL.NODEC R2 `(_ZN7cutlass13device_kernelINS_4conv6kernel13ConvUniversalINS1_16ConvProblemShapeILNS1_8OperatorE2ELi3EEENS1_10collective14CollectiveConvINS1_47MainloopSm100TmaUmmaWarpSpecializedImplicitGemmILS5_2ELi54ELi3ELi1ELi2EN4cute5tupleIJNSA_1CILi2EEENSC_ILi1EEESE_EEEEENSB_IJNSC_ILi64EEENSB_IJSH_EEENSB_IJNSC_ILi32EEEEEEEEENS_12float_e4m3_tESM_NSA_8TiledMMAINSA_8MMA_AtomIJNSA_10MMA_TraitsINSA_19SM100_MMA_F8F6F4_SSEJSM_SM_fSH_SH_NSA_17integral_constantINSA_4UMMA5MajorELST_1EEESU_NSR_INSS_7ScaleInELSV_0EEESW_EEEEEENSA_6LayoutINSB_IJSE_SE_SE_EEENSB_IJNSC_ILi0EEES11_S11_EEEEENSB_IJNSA_10UnderscoreES14_S14_EEEEENS7_6detail27Sm100ImplicitGemmTileTraitsINSA_13SM90_TMA_LOADENSA_14ComposedLayoutINSA_7SwizzleILi2ELi4ELi3EEENSA_18smem_ptr_flag_bitsILi8EEENSZ_INSB_IJSH_NSC_ILi8EEEEEENSB_IJSE_SH_EEEEEEEvEENS18_INSA_30SM90_TMA_LOAD_IM2COL_MULTICASTES1J_vEEEENS_8epilogue10collective18CollectiveEpilogueINS1O_23Sm100TmaWarpSpecializedILi1ELi1ELi32ELb0ELb0EEEJSL_NSB_IJNSZ_ISH_SE_EES1T_EEESM_NSB_IJlNSB_IJSE_lllEEES11_EEESM_S1W_NS1O_6fusion15FusionCallbacksIS1S_NS1X_17LinearCombinationISM_fSM_fLNS_15FloatRoundStyleE2EEESL_S1U_JEEENSA_5SM1004TMEM4LOAD26SM100_TMEM_LOAD_16dp32b32xES19_NS1A_IS1C_S1E_NSZ_INSB_IJS1F_SH_EEENSB_IJSH_SE_EEEEEEENSA_39AutoVectorizingCopyWithAssumedAlignmentILi128EEENSA_14SM90_TMA_STOREES2A_S2C_S2C_EEEvvEEEEvNT_6ParamsE) ;  /* 0xffffff5002547950 */ /* 0x000fea0003c3ffff */
.L_x_277:
[----:B------:R-:W-:-:S00]  /*aeb0*/  BRA `(.L_x_277) ;  /* 0xfffffffc00fc7947 */ /* 0x000fc0000383ffff */
[----:B------:R-:W-:-:S00]  /*aec0*/  NOP ;  /* 0x0000000000007918 */ /* 0x000fc00000000000 */
        /* <DEDUP_REMOVED lines=11> */
.L_x_278:


//--------------------- .nv.global.init           --------------------------
	.section	.nv.global.init,"aw",@progbits
.nv.global.init:
	.type		$str$29,@object
	.size		$str$29,($str$30 - $str$29)
$str$29:
        /*0000*/ 	.byte	0x28, 0x61, 0x64, 0x64, 0x72, 0x65, 0x73, 0x73, 0x20, 0x26, 0x20, 0x6d, 0x61, 0x73, 0x6b, 0x29
        /*0010*/ 	.byte	0x20, 0x3d, 0x3d, 0x20, 0x30, 0x00
	.type		$str$30,@object
	.size		$str$30,($str$28 - $str$30)
$str$30:
        /*0016*/ 	.byte	0x2f, 0x74, 0x6d, 0x70, 0x2f, 0x63, 0x75, 0x74, 0x6c, 0x61, 0x73, 0x73, 0x5f, 0x73, 0x77, 0x65
        /*0026*/ 	.byte	0x65, 0x70, 0x5f, 0x73, 0x72, 0x63, 0x2f, 0x69, 0x6e, 0x63, 0x6c, 0x75, 0x64, 0x65, 0x2f, 0x63
        /*0036*/ 	.byte	0x75, 0x74, 0x65, 0x2f, 0x70, 0x6f, 0x69, 0x6e, 0x74, 0x65, 0x72, 0x5f, 0x66, 0x6c, 0x61, 0x67
        /*0046*/ 	.byte	0x67, 0x65, 0x64, 0x2e, 0x68, 0x70, 0x70, 0x00
	.type		$str$28,@object
	.size		$str$28,($str$27 - $str$28)
$str$28:
        /*004e*/ 	.byte	0x2f, 0x74, 0x6d, 0x70, 0x2f, 0x63, 0x75, 0x74, 0x6c, 0x61, 0x73, 0x73, 0x5f, 0x73, 0x77, 0x65
        /*005e*/ 	.byte	0x65, 0x70, 0x5f, 0x73, 0x72, 0x63, 0x2f, 0x69, 0x6e, 0x63, 0x6c, 0x75, 0x64, 0x65, 0x2f, 0x63
        /*006e*/ 	.byte	0x75, 0x74, 0x65, 0x2f, 0x61, 0x74, 0x6f, 0x6d, 0x2f, 0x63, 0x6f, 0x70, 0x79, 0x5f, 0x74, 0x72
        /*007e*/ 	.byte	0x61, 0x69, 0x74, 0x73, 0x5f, 0x73, 0x6d, 0x31, 0x30, 0x30, 0x2e, 0x68, 0x70, 0x70, 0x00
	.type		$str$27,@object
	.size		$str$27,(__unnamed_1 - $str$27)
$str$27:
        /*008d*/ 	.byte	0x28, 0x28, 0x75, 0x69, 0x6e, 0x74, 0x33, 0x32, 0x5f, 0x74, 0x28, 0x74, 0x68, 0x72, 0x65, 0x61
        /*009d*/ 	.byte	0x64, 0x49, 0x64, 0x78, 0x2e, 0x78, 0x29, 0x20, 0x2f, 0x20, 0x33, 0x32, 0x29, 0x20, 0x25, 0x20
        /*00ad*/ 	.byte	0x34, 0x29, 0x20, 0x3d, 0x3d, 0x20, 0x28, 0x28, 0x28, 0x74, 0x6d, 0x65, 0x6d, 0x5f, 0x61, 0x64
        /*00bd*/ 	.byte	0x64, 0x72, 0x20, 0x3e, 0x3e, 0x20, 0x31, 0x36, 0x29, 0x20, 0x2f, 0x20, 0x33, 0x32, 0x29, 0x20
        /*00cd*/ 	.byte	0x25, 0x20, 0x34, 0x29, 0x00
	.type		__unnamed_1,@object
	.size		__unnamed_1,(__unnamed_2 - __unnamed_1)
__unnamed_1:
        /*00d2*/ 	.byte	0x61, 0x75, 0x74, 0x6f, 0x20, 0x63, 0x75, 0x74, 0x65, 0x3a, 0x3a, 0x61, 0x73, 0x5f, 0x70, 0x6f
        /* <DEDUP_REMOVED lines=24> */
        /*0262*/ 	.byte	0x3c, 0x34, 0x30, 0x39, 0x36, 0x3e, 0x3e, 0x3e, 0x3e, 0x5d, 0x00
	.type		__unnamed_2,@object
	.size		__unnamed_2,(.L_2 - __unnamed_2)
__unnamed_2:
        /* <DEDUP_REMOVED lines=40> */
        /*04ed*/ 	.byte	0x74, 0x65, 0x3a, 0x3a, 0x43, 0x3c, 0x30, 0x3e, 0x3e, 0x3e, 0x3e, 0x5d, 0x00
.L_2:


//--------------------- .nv.shared._ZN7cutlass13device_kernelINS_4conv6kernel13ConvUniversalINS1_16ConvProblemShapeILNS1_8OperatorE2ELi3EEENS1_10collective14CollectiveConvINS1_47MainloopSm100TmaUmmaWarpSpecializedImplicitGemmILS5_2ELi54ELi3ELi1ELi2EN4cute5tupleIJNSA_1CILi2EEENSC_ILi1EEESE_EEEEENSB_IJNSC_ILi64EEENSB_IJSH_EEENSB_IJNSC_ILi32EEEEEEEEENS_12float_e4m3_tESM_NSA_8TiledMMAINSA_8MMA_AtomIJNSA_10MMA_TraitsINSA_19SM100_MMA_F8F6F4_SSEJSM_SM_fSH_SH_NSA_17integral_constantINSA_4UMMA5MajorELST_1EEESU_NSR_INSS_7ScaleInELSV_0EEESW_EEEEEENSA_6LayoutINSB_IJSE_SE_SE_EEENSB_IJNSC_ILi0EEES11_S11_EEEEENSB_IJNSA_10UnderscoreES14_S14_EEEEENS7_6detail27Sm100ImplicitGemmTileTraitsINSA_13SM90_TMA_LOADENSA_14ComposedLayoutINSA_7SwizzleILi2ELi4ELi3EEENSA_18smem_ptr_flag_bitsILi8EEENSZ_INSB_IJSH_NSC_ILi8EEEEEENSB_IJSE_SH_EEEEEEEvEENS18_INSA_30SM90_TMA_LOAD_IM2COL_MULTICASTES1J_vEEEENS_8epilogue10collective18CollectiveEpilogueINS1O_23Sm100TmaWarpSpecializedILi1ELi1ELi32ELb0ELb0EEEJSL_NSB_IJNSZ_ISH_SE_EES1T_EEESM_NSB_IJlNSB_IJSE_lllEEES11_EEESM_S1W_NS1O_6fusion15FusionCallbacksIS1S_NS1X_17LinearCombinationISM_fSM_fLNS_15FloatRoundStyleE2EEESL_S1U_JEEENSA_5SM1004TMEM4LOAD26SM100_TMEM_LOAD_16dp32b32xES19_NS1A_IS1C_S1E_NSZ_INSB_IJS1F_SH_EEENSB_IJSH_SE_EEEEEEENSA_39AutoVectorizingCopyWithAssumedAlignmentILi128EEENSA_14SM90_TMA_STOREES2A_S2C_S2C_EEEvvEEEEvNT_6ParamsE --------------------------
	.section	.nv.shared._ZN7cutlass13device_kernelINS_4conv6kernel13ConvUniversalINS1_16ConvProblemShapeILNS1_8OperatorE2ELi3EEENS1_10collective14CollectiveConvINS1_47MainloopSm100TmaUmmaWarpSpecializedImplicitGemmILS5_2ELi54ELi3ELi1ELi2EN4cute5tupleIJNSA_1CILi2EEENSC_ILi1EEESE_EEEEENSB_IJNSC_ILi64EEENSB_IJSH_EEENSB_IJNSC_ILi32EEEEEEEEENS_12float_e4m3_tESM_NSA_8TiledMMAINSA_8MMA_AtomIJNSA_10MMA_TraitsINSA_19SM100_MMA_F8F6F4_SSEJSM_SM_fSH_SH_NSA_17integral_constantINSA_4UMMA5MajorELST_1EEESU_NSR_INSS_7ScaleInELSV_0EEESW_EEEEEENSA_6LayoutINSB_IJSE_SE_SE_EEENSB_IJNSC_ILi0EEES11_S11_EEEEENSB_IJNSA_10UnderscoreES14_S14_EEEEENS7_6detail27Sm100ImplicitGemmTileTraitsINSA_13SM90_TMA_LOADENSA_14ComposedLayoutINSA_7SwizzleILi2ELi4ELi3EEENSA_18smem_ptr_flag_bitsILi8EEENSZ_INSB_IJSH_NSC_ILi8EEEEEENSB_IJSE_SH_EEEEEEEvEENS18_INSA_30SM90_TMA_LOAD_IM2COL_MULTICASTES1J_vEEEENS_8epilogue10collective18CollectiveEpilogueINS1O_23Sm100TmaWarpSpecializedILi1ELi1ELi32ELb0ELb0EEEJSL_NSB_IJNSZ_ISH_SE_EES1T_EEESM_NSB_IJlNSB_IJSE_lllEEES11_EEESM_S1W_NS1O_6fusion15FusionCallbacksIS1S_NS1X_17LinearCombinationISM_fSM_fLNS_15FloatRoundStyleE2EEESL_S1U_JEEENSA_5SM1004TMEM4LOAD26SM100_TMEM_LOAD_16dp32b32xES19_NS1A_IS1C_S1E_NSZ_INSB_IJS1F_SH_EEENSB_IJSH_SE_EEEEEEENSA_39AutoVectorizingCopyWithAssumedAlignmentILi128EEENSA_14SM90_TMA_STOREES2A_S2C_S2C_EEEvvEEEEvNT_6ParamsE,"aw",@nobits
	.sectionflags	@""
	.align	16
	.zero		1024


//--------------------- .nv.shared.reserved.0     --------------------------
	.section	.nv.shared.reserved.0,"aw",@nobits
	.weak		__nv_reservedSMEM_offset_0_alias
	.size		__nv_reservedSMEM_offset_0_alias, 0, 64
	.other		__nv_reservedSMEM_offset_0_alias,@"STO_CUDA_RESERVED_SHARED STV_DEFAULT"
__nv_reservedSMEM_offset_0_alias:
	.zero		0
.nv.shared.reserved.0:
	.zero		64
	.weak		__nv_reservedSMEM_tcgen05_partition
	.type		__nv_reservedSMEM_tcgen05_partition,@object
	.size		__nv_reservedSMEM_tcgen05_partition,(.L_0 - __nv_reservedSMEM_tcgen05_partition)
__nv_reservedSMEM_tcgen05_partition:
	.zero		32
.L_0:


//--------------------- .nv.global                --------------------------
	.section	.nv.global,"aw",@nobits
.nv.global:
	.type		_ZN39_INTERNAL_91e35dfe_4_k_cu_25651c7a_39474cute1_E,@object
	.size		_ZN39_INTERNAL_91e35dfe_4_k_cu_25651c7a_39474cute1_E,(_ZN39_INTERNAL_91e35dfe_4_k_cu_25651c7a_39474cuda3std3__45__cpo6cbeginE - _ZN39_INTERNAL_91e35dfe_4_k_cu_25651c7a_39474cute1_E)
_ZN39_INTERNAL_91e35dfe_4_k_cu_25651c7a_39474cute1_E:
	.zero		1
	.type		_ZN39_INTERNAL_91e35dfe_4_k_cu_25651c7a_39474cuda3std3__45__cpo6cbeginE,@object
	.size		_ZN39_INTERNAL_91e35dfe_4_k_cu_25651c7a_39474cuda3std3__45__cpo6cbeginE,(_ZN39_INTERNAL_91e35dfe_4_k_cu_25651c7a_39474cuda3std3__48in_placeE - _ZN39_INTERNAL_91e35dfe_4_k_cu_25651c7a_39474cuda3std3__45__cpo6cbeginE)
_ZN39_INTERNAL_91e35dfe_4_k_cu_25651c7a_39474cuda3std3__45__cpo6cbeginE:
	.zero		1
	.type		_ZN39_INTERNAL_91e35dfe_4_k_cu_25651c7a_39474cuda3std3__48in_placeE,@object
	.size		_ZN39_INTERNAL_91e35dfe_4_k_cu_25651c7a_39474cuda3std3__48in_placeE,(_ZN39_INTERNAL_91e35dfe_4_k_cu_25651c7a_39474cuda3std6ranges3__45__cpo9iter_moveE - _ZN39_INTERNAL_91e35dfe_4_k_cu_25651c7a_39474cuda3std3__48in_placeE)
_ZN39_INTERNAL_91e35dfe_4_k_cu_25651c7a_39474cuda3std3__48in_placeE:
	.zero		1
	.type		_ZN39_INTERNAL_91e35dfe_4_k_cu_25651c7a_39474cuda3std6ranges3__45__cpo9iter_moveE,@object
	.size		_ZN39_INTERNAL_91e35dfe_4_k_cu_25651c7a_39474cuda3std6ranges3__45__cpo9iter_moveE,(_ZN39_INTERNAL_91e35dfe_4_k_cu_25651c7a_39474cuda3std3__45__cpo5beginE - _ZN39_INTERNAL_91e35dfe_4_k_cu_25651c7a_39474cuda3std6ranges3__45__cpo9iter_moveE)
_ZN39_INTERNAL_91e35dfe_4_k_cu_25651c7a_39474cuda3std6ranges3__45__cpo9iter_moveE:
	.zero		1
	.type		_ZN39_INTERNAL_91e35dfe_4_k_cu_25651c7a_39474cuda3std3__45__cpo5beginE,@object
	.size		_ZN39_INTERNAL_91e35dfe_4_k_cu_25651c7a_39474cuda3std3__45__cpo5beginE,(_ZN39_INTERNAL_91e35dfe_4_k_cu_25651c7a_39474cuda3std3__441_GLOBAL__N__91e35dfe_4_k_cu_25651c7a_39476ignoreE - _ZN39_INTERNAL_91e35dfe_4_k_cu_25651c7a_39474cuda3std3__45__cpo5beginE)
_ZN39_INTERNAL_91e35dfe_4_k_cu_25651c7a_39474cuda3std3__45__cpo5beginE:
	.zero		1
	.type		_ZN39_INTERNAL_91e35dfe_4_k_cu_25651c7a_39474cuda3std3__441_GLOBAL__N__91e35dfe_4_k_cu_25651c7a_39476ignoreE,@object
	.size		_ZN39_INTERNAL_91e35dfe_4_k_cu_25651c7a_39474cuda3std3__441_GLOBAL__N__91e35dfe_4_k_cu_25651c7a_39476ignoreE,(_ZN39_INTERNAL_91e35dfe_4_k_cu_25651c7a_39474cute7productE - _ZN39_INTERNAL_91e35dfe_4_k_cu_25651c7a_39474cuda3std3__441_GLOBAL__N__91e35dfe_4_k_cu_25651c7a_39476ignoreE)
_ZN39_INTERNAL_91e35dfe_4_k_cu_25651c7a_39474cuda3std3__441_GLOBAL__N__91e35dfe_4_k_cu_25651c7a_39476ignoreE:
	.zero		1
	.type		_ZN39_INTERNAL_91e35dfe_4_k_cu_25651c7a_39474cute7productE,@object
	.size		_ZN39_INTERNAL_91e35dfe_4_k_cu_25651c7a_39474cute7productE,(_ZN39_INTERNAL_91e35dfe_4_k_cu_25651c7a_39474cuda3std3__45__cpo3endE - _ZN39_INTERNAL_91e35dfe_4_k_cu_25651c7a_39474cute7productE)
_ZN39_INTERNAL_91e35dfe_4_k_cu_25651c7a_39474cute7productE:
	.zero		1
	.type		_ZN39_INTERNAL_91e35dfe_4_k_cu_25651c7a_39474cuda3std3__45__cpo3endE,@object
	.size		_ZN39_INTERNAL_91e35dfe_4_k_cu_25651c7a_39474cuda3std3__45__cpo3endE,(_ZN39_INTERNAL_91e35dfe_4_k_cu_25651c7a_39474cuda3std3__419piecewise_constructE - _ZN39_INTERNAL_91e35dfe_4_k_cu_25651c7a_39474cuda3std3__45__cpo3endE)
_ZN39_INTERNAL_91e35dfe_4_k_cu_25651c7a_39474cuda3std3__45__cpo3endE:
	.zero		1
	.type		_ZN39_INTERNAL_91e35dfe_4_k_cu_25651c7a_39474cuda3std3__419piecewise_constructE,@object
	.size		_ZN39_INTERNAL_91e35dfe_4_k_cu_25651c7a_39474cuda3std3__419piecewise_constructE,(_ZN39_INTERNAL_91e35dfe_4_k_cu_25651c7a_39474cuda3std3__45__cpo4cendE - _ZN39_INTERNAL_91e35dfe_4_k_cu_25651c7a_39474cuda3std3__419piecewise_constructE)
_ZN39_INTERNAL_91e35dfe_4_k_cu_25651c7a_39474cuda3std3__419piecewise_constructE:
	.zero		1
	.type		_ZN39_INTERNAL_91e35dfe_4_k_cu_25651c7a_39474cuda3std3__45__cpo4cendE,@object
	.size		_ZN39_INTERNAL_91e35dfe_4_k_cu_25651c7a_39474cuda3std3__45__cpo4cendE,(_ZN39_INTERNAL_91e35dfe_4_k_cu_25651c7a_39474cuda3std6ranges3__45__cpo4swapE - _ZN39_INTERNAL_91e35dfe_4_k_cu_25651c7a_39474cuda3std3__45__cpo4cendE)
_ZN39_INTERNAL_91e35dfe_4_k_cu_25651c7a_39474cuda3std3__45__cpo4cendE:
	.zero		1
	.type		_ZN39_INTERNAL_91e35dfe_4_k_cu_25651c7a_39474cuda3std6ranges3__45__cpo4swapE,@object
	.size		_ZN39_INTERNAL_91e35dfe_4_k_cu_25651c7a_39474cuda3std6ranges3__45__cpo4swapE,(.L_10 - _ZN39_INTERNAL_91e35dfe_4_k_cu_25651c7a_39474cuda3std6ranges3__45__cpo4swapE)
_ZN39_INTERNAL_91e35dfe_4_k_cu_25651c7a_39474cuda3std6ranges3__45__cpo4swapE:
	.zero		1
.L_10:


//--------------------- .nv.constant0._ZN7cutlass13device_kernelINS_4conv6kernel13ConvUniversalINS1_16ConvProblemShapeILNS1_8OperatorE2ELi3EEENS1_10collective14CollectiveConvINS1_47MainloopSm100TmaUmmaWarpSpecializedImplicitGemmILS5_2ELi54ELi3ELi1ELi2EN4cute5tupleIJNSA_1CILi2EEENSC_ILi1EEESE_EEEEENSB_IJNSC_ILi64EEENSB_IJSH_EEENSB_IJNSC_ILi32EEEEEEEEENS_12float_e4m3_tESM_NSA_8TiledMMAINSA_8MMA_AtomIJNSA_10MMA_TraitsINSA_19SM100_MMA_F8F6F4_SSEJSM_SM_fSH_SH_NSA_17integral_constantINSA_4UMMA5MajorELST_1EEESU_NSR_INSS_7ScaleInELSV_0EEESW_EEEEEENSA_6LayoutINSB_IJSE_SE_SE_EEENSB_IJNSC_ILi0EEES11_S11_EEEEENSB_IJNSA_10UnderscoreES14_S14_EEEEENS7_6detail27Sm100ImplicitGemmTileTraitsINSA_13SM90_TMA_LOADENSA_14ComposedLayoutINSA_7SwizzleILi2ELi4ELi3EEENSA_18smem_ptr_flag_bitsILi8EEENSZ_INSB_IJSH_NSC_ILi8EEEEEENSB_IJSE_SH_EEEEEEEvEENS18_INSA_30SM90_TMA_LOAD_IM2COL_MULTICASTES1J_vEEEENS_8epilogue10collective18CollectiveEpilogueINS1O_23Sm100TmaWarpSpecializedILi1ELi1ELi32ELb0ELb0EEEJSL_NSB_IJNSZ_ISH_SE_EES1T_EEESM_NSB_IJlNSB_IJSE_lllEEES11_EEESM_S1W_NS1O_6fusion15FusionCallbacksIS1S_NS1X_17LinearCombinationISM_fSM_fLNS_15FloatRoundStyleE2EEESL_S1U_JEEENSA_5SM1004TMEM4LOAD26SM100_TMEM_LOAD_16dp32b32xES19_NS1A_IS1C_S1E_NSZ_INSB_IJS1F_SH_EEENSB_IJSH_SE_EEEEEEENSA_39AutoVectorizingCopyWithAssumedAlignmentILi128EEENSA_14SM90_TMA_STOREES2A_S2C_S2C_EEEvvEEEEvNT_6ParamsE --------------------------
	.section	.nv.constant0._ZN7cutlass13device_kernelINS_4conv6kernel13ConvUniversalINS1_16ConvProblemShapeILNS1_8OperatorE2ELi3EEENS1_10collective14CollectiveConvINS1_47MainloopSm100TmaUmmaWarpSpecializedImplicitGemmILS5_2ELi54ELi3ELi1ELi2EN4cute5tupleIJNSA_1CILi2EEENSC_ILi1EEESE_EEEEENSB_IJNSC_ILi64EEENSB_IJSH_EEENSB_IJNSC_ILi32EEEEEEEEENS_12float_e4m3_tESM_NSA_8TiledMMAINSA_8MMA_AtomIJNSA_10MMA_TraitsINSA_19SM100_MMA_F8F6F4_SSEJSM_SM_fSH_SH_NSA_17integral_constantINSA_4UMMA5MajorELST_1EEESU_NSR_INSS_7ScaleInELSV_0EEESW_EEEEEENSA_6LayoutINSB_IJSE_SE_SE_EEENSB_IJNSC_ILi0EEES11_S11_EEEEENSB_IJNSA_10UnderscoreES14_S14_EEEEENS7_6detail27Sm100ImplicitGemmTileTraitsINSA_13SM90_TMA_LOADENSA_14ComposedLayoutINSA_7SwizzleILi2ELi4ELi3EEENSA_18smem_ptr_flag_bitsILi8EEENSZ_INSB_IJSH_NSC_ILi8EEEEEENSB_IJSE_SH_EEEEEEEvEENS18_INSA_30SM90_TMA_LOAD_IM2COL_MULTICASTES1J_vEEEENS_8epilogue10collective18CollectiveEpilogueINS1O_23Sm100TmaWarpSpecializedILi1ELi1ELi32ELb0ELb0EEEJSL_NSB_IJNSZ_ISH_SE_EES1T_EEESM_NSB_IJlNSB_IJSE_lllEEES11_EEESM_S1W_NS1O_6fusion15FusionCallbacksIS1S_NS1X_17LinearCombinationISM_fSM_fLNS_15FloatRoundStyleE2EEESL_S1U_JEEENSA_5SM1004TMEM4LOAD26SM100_TMEM_LOAD_16dp32b32xES19_NS1A_IS1C_S1E_NSZ_INSB_IJS1F_SH_EEENSB_IJSH_SE_EEEEEEENSA_39AutoVectorizingCopyWithAssumedAlignmentILi128EEENSA_14SM90_TMA_STOREES2A_S2C_S2C_EEEvvEEEEvNT_6ParamsE,"a",@progbits
	.sectionflags	@""
	.align	4
.nv.constant0._ZN7cutlass13device_kernelINS_4conv6kernel13ConvUniversalINS1_16ConvProblemShapeILNS1_8OperatorE2ELi3EEENS1_10collective14CollectiveConvINS1_47MainloopSm100TmaUmmaWarpSpecializedImplicitGemmILS5_2ELi54ELi3ELi1ELi2EN4cute5tupleIJNSA_1CILi2EEENSC_ILi1EEESE_EEEEENSB_IJNSC_ILi64EEENSB_IJSH_EEENSB_IJNSC_ILi32EEEEEEEEENS_12float_e4m3_tESM_NSA_8TiledMMAINSA_8MMA_AtomIJNSA_10MMA_TraitsINSA_19SM100_MMA_F8F6F4_SSEJSM_SM_fSH_SH_NSA_17integral_constantINSA_4UMMA5MajorELST_1EEESU_NSR_INSS_7ScaleInELSV_0EEESW_EEEEEENSA_6LayoutINSB_IJSE_SE_SE_EEENSB_IJNSC_ILi0EEES11_S11_EEEEENSB_IJNSA_10UnderscoreES14_S14_EEEEENS7_6detail27Sm100ImplicitGemmTileTraitsINSA_13SM90_TMA_LOADENSA_14ComposedLayoutINSA_7SwizzleILi2ELi4ELi3EEENSA_18smem_ptr_flag_bitsILi8EEENSZ_INSB_IJSH_NSC_ILi8EEEEEENSB_IJSE_SH_EEEEEEEvEENS18_INSA_30SM90_TMA_LOAD_IM2COL_MULTICASTES1J_vEEEENS_8epilogue10collective18CollectiveEpilogueINS1O_23Sm100TmaWarpSpecializedILi1ELi1ELi32ELb0ELb0EEEJSL_NSB_IJNSZ_ISH_SE_EES1T_EEESM_NSB_IJlNSB_IJSE_lllEEES11_EEESM_S1W_NS1O_6fusion15FusionCallbacksIS1S_NS1X_17LinearCombinationISM_fSM_fLNS_15FloatRoundStyleE2EEESL_S1U_JEEENSA_5SM1004TMEM4LOAD26SM100_TMEM_LOAD_16dp32b32xES19_NS1A_IS1C_S1E_NSZ_INSB_IJS1F_SH_EEENSB_IJSH_SE_EEEEEEENSA_39AutoVectorizingCopyWithAssumedAlignmentILi128EEENSA_14SM90_TMA_STOREES2A_S2C_S2C_EEEvvEEEEvNT_6ParamsE:
	.zero		3200


//--------------------- SYMBOLS --------------------------

	.type		.nv.reservedSmem.offset0,@object
	.size		.nv.reservedSmem.offset0,0x4
	.type		.nv.reservedSmem.cap,@object
	.size		.nv.reservedSmem.cap,0x4
	.type		__assertfail,@function
